	.target	sm_90a

	.elftype	@"ET_EXEC"


//--------------------- .note.nv.tkinfo           --------------------------
	.section	.note.nv.tkinfo,"",@"SHT_NOTE"
	.sectionflags	@"SHF_NOTE_NV_TKINFO"
	.tkinfo
        /*0018*/ 	.word	0x00000002
        /*0030*/ 	.string	""
        /*0030*/ 	.string	"ptxas"
        /*0030*/ 	.string	"Cuda compilation tools, release 13.0, V13.0.88"
        /*0030*/ 	.string	"Build cuda_13.0.r13.0/compiler.36424714_0"
        /*0030*/ 	.string	"-arch sm_90a -m 64 "



//--------------------- .note.nv.cuinfo           --------------------------
	.section	.note.nv.cuinfo,"",@"SHT_NOTE"
	.sectionflags	@"SHF_NOTE_NV_CUINFO"
        /*0018*/ 	.short	0x0002
        /*001a*/ 	.short	0x005a
        /*001c*/ 	.short	0x0082
	.zero		2


//--------------------- .nv.info                  --------------------------
	.section	.nv.info,"",@"SHT_CUDA_INFO"
	.align	4


	//----- nvinfo : EIATTR_REGCOUNT
	.align		4
        /*0000*/ 	.byte	0x04, 0x2f
        /*0002*/ 	.short	(.L_15 - .L_14)
	.align		4
.L_14:
        /*0004*/ 	.word	index@(_ZN7cutlass13device_kernelINS_4gemm6kernel13GemmUniversalIN4cute5tupleIJiiiiEEENS1_10collective13CollectiveMmaINS1_34MainloopSm90TmaGmmaWarpSpecializedILi7ENS5_IJNS4_1CILi4EEESB_NSA_ILi1EEEEEENS1_35KernelTmaWarpSpecializedCooperativeEEENS5_IJNSA_ILi128EEESG_NSA_ILi64EEEEEENS_6half_tENS5_IJlSC_lEEESJ_NS5_IJSC_llEEENS4_8TiledMMAINS4_8MMA_AtomIJNS4_4SM904GMMA26MMA_64x128x16_F32F16F16_SSILNSP_5MajorE0ELSR_1ELNSP_7ScaleInE1ELSS_1EEEEEENS4_6LayoutINS5_IJNSA_ILi2EEESC_SC_EEENS5_IJSC_NSA_ILi0EEESY_EEEEENS5_IJNS4_10UnderscoreES11_S11_EEEEENS4_23SM90_TMA_LOAD_MULTICASTENS4_14ComposedLayoutINS4_7SwizzleILi3ELi4ELi3EEENS4_18smem_ptr_flag_bitsILi16EEENSV_INS5_IJNSA_ILi8EEESH_EEENS5_IJSH_SC_EEEEEEEvNS4_8identityES14_NS15_IS17_S19_NSV_INS5_IJSH_S1A_EEENS5_IJSC_SH_EEEEEEEvS1F_EENS_8epilogue10collective6detail29Sm90TmaWarpSpecializedAdapterINS1M_15DefaultEpilogueISJ_SK_SK_NS1L_6thread17LinearCombinationISJ_Li1EffLNS1Q_9ScaleType4KindE0ELNS_15FloatRoundStyleE2ESJ_EENS1_15EpilogueDefaultEEEEEvvEEEEvNT_6ParamsE)
        /*0008*/ 	.word	0x000000a8


	//----- nvinfo : EIATTR_FRAME_SIZE
	.align		4
.L_15:
        /*000c*/ 	.byte	0x04, 0x11
        /*000e*/ 	.short	(.L_17 - .L_16)
	.align		4
.L_16:
        /*0010*/ 	.word	index@(_ZN7cutlass13device_kernelINS_4gemm6kernel13GemmUniversalIN4cute5tupleIJiiiiEEENS1_10collective13CollectiveMmaINS1_34MainloopSm90TmaGmmaWarpSpecializedILi7ENS5_IJNS4_1CILi4EEESB_NSA_ILi1EEEEEENS1_35KernelTmaWarpSpecializedCooperativeEEENS5_IJNSA_ILi128EEESG_NSA_ILi64EEEEEENS_6half_tENS5_IJlSC_lEEESJ_NS5_IJSC_llEEENS4_8TiledMMAINS4_8MMA_AtomIJNS4_4SM904GMMA26MMA_64x128x16_F32F16F16_SSILNSP_5MajorE0ELSR_1ELNSP_7ScaleInE1ELSS_1EEEEEENS4_6LayoutINS5_IJNSA_ILi2EEESC_SC_EEENS5_IJSC_NSA_ILi0EEESY_EEEEENS5_IJNS4_10UnderscoreES11_S11_EEEEENS4_23SM90_TMA_LOAD_MULTICASTENS4_14ComposedLayoutINS4_7SwizzleILi3ELi4ELi3EEENS4_18smem_ptr_flag_bitsILi16EEENSV_INS5_IJNSA_ILi8EEESH_EEENS5_IJSH_SC_EEEEEEEvNS4_8identityES14_NS15_IS17_S19_NSV_INS5_IJSH_S1A_EEENS5_IJSC_SH_EEEEEEEvS1F_EENS_8epilogue10collective6detail29Sm90TmaWarpSpecializedAdapterINS1M_15DefaultEpilogueISJ_SK_SK_NS1L_6thread17LinearCombinationISJ_Li1EffLNS1Q_9ScaleType4KindE0ELNS_15FloatRoundStyleE2ESJ_EENS1_15EpilogueDefaultEEEEEvvEEEEvNT_6ParamsE)
        /*0014*/ 	.word	0x00000000


	//----- nvinfo : EIATTR_MIN_STACK_SIZE
	.align		4
.L_17:
        /*0018*/ 	.byte	0x04, 0x12
        /*001a*/ 	.short	(.L_19 - .L_18)
	.align		4
.L_18:
        /*001c*/ 	.word	index@(_ZN7cutlass13device_kernelINS_4gemm6kernel13GemmUniversalIN4cute5tupleIJiiiiEEENS1_10collective13CollectiveMmaINS1_34MainloopSm90TmaGmmaWarpSpecializedILi7ENS5_IJNS4_1CILi4EEESB_NSA_ILi1EEEEEENS1_35KernelTmaWarpSpecializedCooperativeEEENS5_IJNSA_ILi128EEESG_NSA_ILi64EEEEEENS_6half_tENS5_IJlSC_lEEESJ_NS5_IJSC_llEEENS4_8TiledMMAINS4_8MMA_AtomIJNS4_4SM904GMMA26MMA_64x128x16_F32F16F16_SSILNSP_5MajorE0ELSR_1ELNSP_7ScaleInE1ELSS_1EEEEEENS4_6LayoutINS5_IJNSA_ILi2EEESC_SC_EEENS5_IJSC_NSA_ILi0EEESY_EEEEENS5_IJNS4_10UnderscoreES11_S11_EEEEENS4_23SM90_TMA_LOAD_MULTICASTENS4_14ComposedLayoutINS4_7SwizzleILi3ELi4ELi3EEENS4_18smem_ptr_flag_bitsILi16EEENSV_INS5_IJNSA_ILi8EEESH_EEENS5_IJSH_SC_EEEEEEEvNS4_8identityES14_NS15_IS17_S19_NSV_INS5_IJSH_S1A_EEENS5_IJSC_SH_EEEEEEEvS1F_EENS_8epilogue10collective6detail29Sm90TmaWarpSpecializedAdapterINS1M_15DefaultEpilogueISJ_SK_SK_NS1L_6thread17LinearCombinationISJ_Li1EffLNS1Q_9ScaleType4KindE0ELNS_15FloatRoundStyleE2ESJ_EENS1_15EpilogueDefaultEEEEEvvEEEEvNT_6ParamsE)
        /*0020*/ 	.word	0x00000000
.L_19:


//--------------------- .nv.compat                --------------------------
	.section	.nv.compat,"",@"SHT_CUDA_COMPAT_INFO"
	.align	4
        /*0000*/ 	.byte	0x02, 0x09, 0x01, 0x00, 0x02, 0x02, 0x04, 0x00, 0x02, 0x05, 0x05, 0x00, 0x03, 0x07, 0x01, 0x01
        /*0010*/ 	.byte	0x02, 0x03, 0x01, 0x00, 0x02, 0x06, 0x01, 0x00, 0x04, 0x0b, 0x08, 0x00, 0x00, 0x00, 0x00, 0x00
        /*0020*/ 	.byte	0x00, 0x00, 0x00, 0x00


//--------------------- .nv.info._ZN7cutlass13device_kernelINS_4gemm6kernel13GemmUniversalIN4cute5tupleIJiiiiEEENS1_10collective13CollectiveMmaINS1_34MainloopSm90TmaGmmaWarpSpecializedILi7ENS5_IJNS4_1CILi4EEESB_NSA_ILi1EEEEEENS1_35KernelTmaWarpSpecializedCooperativeEEENS5_IJNSA_ILi128EEESG_NSA_ILi64EEEEEENS_6half_tENS5_IJlSC_lEEESJ_NS5_IJSC_llEEENS4_8TiledMMAINS4_8MMA_AtomIJNS4_4SM904GMMA26MMA_64x128x16_F32F16F16_SSILNSP_5MajorE0ELSR_1ELNSP_7ScaleInE1ELSS_1EEEEEENS4_6LayoutINS5_IJNSA_ILi2EEESC_SC_EEENS5_IJSC_NSA_ILi0EEESY_EEEEENS5_IJNS4_10UnderscoreES11_S11_EEEEENS4_23SM90_TMA_LOAD_MULTICASTENS4_14ComposedLayoutINS4_7SwizzleILi3ELi4ELi3EEENS4_18smem_ptr_flag_bitsILi16EEENSV_INS5_IJNSA_ILi8EEESH_EEENS5_IJSH_SC_EEEEEEEvNS4_8identityES14_NS15_IS17_S19_NSV_INS5_IJSH_S1A_EEENS5_IJSC_SH_EEEEEEEvS1F_EENS_8epilogue10collective6detail29Sm90TmaWarpSpecializedAdapterINS1M_15DefaultEpilogueISJ_SK_SK_NS1L_6thread17LinearCombinationISJ_Li1EffLNS1Q_9ScaleType4KindE0ELNS_15FloatRoundStyleE2ESJ_EENS1_15EpilogueDefaultEEEEEvvEEEEvNT_6ParamsE --------------------------
	.section	.nv.info._ZN7cutlass13device_kernelINS_4gemm6kernel13GemmUniversalIN4cute5tupleIJiiiiEEENS1_10collective13CollectiveMmaINS1_34MainloopSm90TmaGmmaWarpSpecializedILi7ENS5_IJNS4_1CILi4EEESB_NSA_ILi1EEEEEENS1_35KernelTmaWarpSpecializedCooperativeEEENS5_IJNSA_ILi128EEESG_NSA_ILi64EEEEEENS_6half_tENS5_IJlSC_lEEESJ_NS5_IJSC_llEEENS4_8TiledMMAINS4_8MMA_AtomIJNS4_4SM904GMMA26MMA_64x128x16_F32F16F16_SSILNSP_5MajorE0ELSR_1ELNSP_7ScaleInE1ELSS_1EEEEEENS4_6LayoutINS5_IJNSA_ILi2EEESC_SC_EEENS5_IJSC_NSA_ILi0EEESY_EEEEENS5_IJNS4_10UnderscoreES11_S11_EEEEENS4_23SM90_TMA_LOAD_MULTICASTENS4_14ComposedLayoutINS4_7SwizzleILi3ELi4ELi3EEENS4_18smem_ptr_flag_bitsILi16EEENSV_INS5_IJNSA_ILi8EEESH_EEENS5_IJSH_SC_EEEEEEEvNS4_8identityES14_NS15_IS17_S19_NSV_INS5_IJSH_S1A_EEENS5_IJSC_SH_EEEEEEEvS1F_EENS_8epilogue10collective6detail29Sm90TmaWarpSpecializedAdapterINS1M_15DefaultEpilogueISJ_SK_SK_NS1L_6thread17LinearCombinationISJ_Li1EffLNS1Q_9ScaleType4KindE0ELNS_15FloatRoundStyleE2ESJ_EENS1_15EpilogueDefaultEEEEEvvEEEEvNT_6ParamsE,"",@"SHT_CUDA_INFO"
	.sectionflags	@""
	.align	4


	//----- nvinfo : EIATTR_CUDA_API_VERSION
	.align		4
        /*0000*/ 	.byte	0x04, 0x37
        /*0002*/ 	.short	(.L_21 - .L_20)
.L_20:
        /*0004*/ 	.word	0x00000082


	//----- nvinfo : EIATTR_KPARAM_INFO
	.align		4
.L_21:
        /*0008*/ 	.byte	0x04, 0x17
        /*000a*/ 	.short	(.L_23 - .L_22)
.L_22:
        /*000c*/ 	.word	0x00000000
        /*0010*/ 	.short	0x0000
        /*0012*/ 	.short	0x0070
        /*0014*/ 	.byte	0x00, 0xf0, 0x01, 0x10


	//----- nvinfo : EIATTR_SPARSE_MMA_MASK
	.align		4
.L_23:
        /*0018*/ 	.byte	0x03, 0x50
        /*001a*/ 	.short	0x0000


	//----- nvinfo : EIATTR_MAXREG_COUNT
	.align		4
        /*001c*/ 	.byte	0x03, 0x1b
        /*001e*/ 	.short	0x00a8


	//----- nvinfo : EIATTR_NUM_BARRIERS
	.align		4
        /*0020*/ 	.byte	0x02, 0x4c
        /*0022*/ 	.byte	0x01
	.zero		1


	//----- nvinfo : EIATTR_EXTERNS
	.align		4
        /*0024*/ 	.byte	0x04, 0x0f
        /*0026*/ 	.short	(.L_25 - .L_24)


	//   ....[0]....
	.align		4
.L_24:
        /*0028*/ 	.word	index@(__assertfail)


	//----- nvinfo : EIATTR_MERCURY_ISA_VERSION
	.align		4
.L_25:
        /*002c*/ 	.byte	0x03, 0x5f
        /*002e*/ 	.short	0x0101


	//----- nvinfo : EIATTR_INT_WARP_WIDE_INSTR_OFFSETS
	.align		4
        /*0030*/ 	.byte	0x04, 0x31
        /*0032*/ 	.short	(.L_27 - .L_26)


	//   ....[0]....
.L_26:
        /*0034*/ 	.word	0x00000540


	//   ....[1]....
        /*0038*/ 	.word	0x00000560


	//   ....[2]....
        /*003c*/ 	.word	0x00000710


	//----- nvinfo : EIATTR_COOP_GROUP_MASK_REGIDS
	.align		4
.L_27:
        /*0040*/ 	.byte	0x04, 0x29
        /*0042*/ 	.short	(.L_29 - .L_28)


	//   ....[0]....
.L_28:
        /*0044*/ 	.word	0xffffffff


	//   ....[1]....
        /*0048*/ 	.word	0xffffffff


	//   ....[2]....
        /*004c*/ 	.word	0xffffffff


	//   ....[3]....
        /*0050*/ 	.word	0xffffffff


	//   ....[4]....
        /*0054*/ 	.word	0xffffffff


	//   ....[5]....
        /*0058*/ 	.word	0xffffffff


	//----- nvinfo : EIATTR_COOP_GROUP_INSTR_OFFSETS
	.align		4
.L_29:
        /*005c*/ 	.byte	0x04, 0x28
        /*005e*/ 	.short	(.L_31 - .L_30)


	//   ....[0]....
.L_30:
        /*0060*/ 	.word	0x00000060


	//   ....[1]....
        /*0064*/ 	.word	0x00000070


	//   ....[2]....
        /*0068*/ 	.word	0x00000130


	//   ....[3]....
        /*006c*/ 	.word	0x00000360


	//   ....[4]....
        /*0070*/ 	.word	0x00000880


	//   ....[5]....
        /*0074*/ 	.word	0x00001500


	//----- nvinfo : EIATTR_REG_RECONFIG
	.align		4
.L_31:
        /*0078*/ 	.byte	0x01, 0x54
	.zero		2


	//----- nvinfo : EIATTR_SYSCALL_OFFSETS
	.align		4
        /*007c*/ 	.byte	0x04, 0x46
        /*007e*/ 	.short	(.L_33 - .L_32)


	//   ....[0]....
.L_32:
        /*0080*/ 	.word	0x000016f0


	//----- nvinfo : EIATTR_MBARRIER_INSTR_OFFSETS
	.align		4
.L_33:
        /*0084*/ 	.byte	0x04, 0x39
        /*0086*/ 	.short	(.L_35 - .L_34)


	//   ....[0]....
.L_34:
        /*0088*/ 	.word	0x00000250
        /*008c*/ 	.word	0x000000ff
        /*0090*/ 	.word	0x00000000
        /*0094*/ 	.short	0x0100
        /*0096*/ 	.byte	0x08
	.zero		1


	//   ....[1]....
        /*0098*/ 	.word	0x00000260
        /*009c*/ 	.word	0x000000ff
        /*00a0*/ 	.word	0x00000038
        /*00a4*/ 	.short	0x0100
        /*00a6*/ 	.byte	0x08
	.zero		1


	//   ....[2]....
        /*00a8*/ 	.word	0x00000270
        /*00ac*/ 	.word	0x000000ff
        /*00b0*/ 	.word	0x00000008
        /*00b4*/ 	.short	0x0100
        /*00b6*/ 	.byte	0x08
	.zero		1


	//   ....[3]....
        /*00b8*/ 	.word	0x00000280
        /*00bc*/ 	.word	0x000000ff
        /*00c0*/ 	.word	0x00000040
        /*00c4*/ 	.short	0x0100
        /*00c6*/ 	.byte	0x08
	.zero		1


	//   ....[4]....
        /*00c8*/ 	.word	0x00000290
        /*00cc*/ 	.word	0x000000ff
        /*00d0*/ 	.word	0x00000010
        /*00d4*/ 	.short	0x0100
        /*00d6*/ 	.byte	0x08
	.zero		1


	//   ....[5]....
        /*00d8*/ 	.word	0x000002a0
        /*00dc*/ 	.word	0x000000ff
        /*00e0*/ 	.word	0x00000048
        /*00e4*/ 	.short	0x0100
        /*00e6*/ 	.byte	0x08
	.zero		1


	//   ....[6]....
        /*00e8*/ 	.word	0x000002b0
        /*00ec*/ 	.word	0x000000ff
        /*00f0*/ 	.word	0x00000018
        /*00f4*/ 	.short	0x0100
        /*00f6*/ 	.byte	0x08
	.zero		1


	//   ....[7]....
        /*00f8*/ 	.word	0x000002c0
        /*00fc*/ 	.word	0x000000ff
        /*0100*/ 	.word	0x00000050
        /*0104*/ 	.short	0x0100
        /*0106*/ 	.byte	0x08
	.zero		1


	//   ....[8]....
        /*0108*/ 	.word	0x000002d0
        /*010c*/ 	.word	0x000000ff
        /*0110*/ 	.word	0x00000020
        /*0114*/ 	.short	0x0100
        /*0116*/ 	.byte	0x08
	.zero		1


	//   ....[9]....
        /*0118*/ 	.word	0x000002e0
        /*011c*/ 	.word	0x000000ff
        /*0120*/ 	.word	0x00000058
        /*0124*/ 	.short	0x0100
        /*0126*/ 	.byte	0x08
	.zero		1


	//   ....[10]....
        /*0128*/ 	.word	0x000002f0
        /*012c*/ 	.word	0x000000ff
        /*0130*/ 	.word	0x00000028
        /*0134*/ 	.short	0x0100
        /*0136*/ 	.byte	0x08
	.zero		1


	//   ....[11]....
        /*0138*/ 	.word	0x00000300
        /*013c*/ 	.word	0x000000ff
        /*0140*/ 	.word	0x00000060
        /*0144*/ 	.short	0x0100
        /*0146*/ 	.byte	0x08
	.zero		1


	//   ....[12]....
        /*0148*/ 	.word	0x00000310
        /*014c*/ 	.word	0x000000ff
        /*0150*/ 	.word	0x00000030
        /*0154*/ 	.short	0x0100
        /*0156*/ 	.byte	0x08
	.zero		1


	//   ....[13]....
        /*0158*/ 	.word	0x00000320
        /*015c*/ 	.word	0x000000ff
        /*0160*/ 	.word	0x00000068
        /*0164*/ 	.short	0x0100
        /*0166*/ 	.byte	0x08
	.zero		1


	//   ....[14]....
        /*0168*/ 	.word	0x00000790
        /*016c*/ 	.word	0x000000ff
        /*0170*/ 	.word	0x00000080
        /*0174*/ 	.short	0x0100
        /*0176*/ 	.byte	0x06
	.zero		1


	//   ....[15]....
        /*0178*/ 	.word	0x00000830
        /*017c*/ 	.word	0x000000ff
        /*0180*/ 	.word	0x00000088
        /*0184*/ 	.short	0x0100
        /*0186*/ 	.byte	0x06
	.zero		1


	//   ....[16]....
        /*0188*/ 	.word	0x000017b0
        /*018c*/ 	.word	0x00000003
        /*0190*/ 	.word	0x00000000
        /*0194*/ 	.short	0x010a
        /*0196*/ 	.byte	0x3f
	.zero		1


	//   ....[17]....
        /*0198*/ 	.word	0x00001810
        /*019c*/ 	.word	0x00000003
        /*01a0*/ 	.word	0x00000000
        /*01a4*/ 	.short	0x010a
        /*01a6*/ 	.byte	0x3f
	.zero		1


	//   ....[18]....
        /*01a8*/ 	.word	0x00001b90
        /*01ac*/ 	.word	0x00000005
        /*01b0*/ 	.word	0x00000000
        /*01b4*/ 	.short	0x010a
        /*01b6*/ 	.byte	0x3f
	.zero		1


	//   ....[19]....
        /*01b8*/ 	.word	0x00001bd0
        /*01bc*/ 	.word	0x00000005
        /*01c0*/ 	.word	0x00000000
        /*01c4*/ 	.short	0x010a
        /*01c6*/ 	.byte	0x3f
	.zero		1


	//   ....[20]....
        /*01c8*/ 	.word	0x00001e30
        /*01cc*/ 	.word	0x00000004
        /*01d0*/ 	.word	0x00000000
        /*01d4*/ 	.short	0x0101
        /*01d6*/ 	.byte	0x3f
	.zero		1


	//   ....[21]....
        /*01d8*/ 	.word	0x00002050
        /*01dc*/ 	.word	0x00000000
        /*01e0*/ 	.word	0x00000000
        /*01e4*/ 	.short	0x0101
        /*01e6*/ 	.byte	0x3f
	.zero		1


	//   ....[22]....
        /*01e8*/ 	.word	0x00007300
        /*01ec*/ 	.word	0x00000015
        /*01f0*/ 	.word	0x00000038
        /*01f4*/ 	.short	0x010a
        /*01f6*/ 	.byte	0x3f
	.zero		1


	//   ....[23]....
        /*01f8*/ 	.word	0x00007780
        /*01fc*/ 	.word	0x00000006
        /*0200*/ 	.word	0x00000088
        /*0204*/ 	.short	0x0101
        /*0206*/ 	.byte	0x3f
	.zero		1


	//   ....[24]....
        /*0208*/ 	.word	0x00007e80
        /*020c*/ 	.word	0x00000007
        /*0210*/ 	.word	0x00000000
        /*0214*/ 	.short	0x010a
        /*0216*/ 	.byte	0x3f
	.zero		1


	//   ....[25]....
        /*0218*/ 	.word	0x00007f00
        /*021c*/ 	.word	0x00000008
        /*0220*/ 	.word	0x00000000
        /*0224*/ 	.short	0x010a
        /*0226*/ 	.byte	0x3f
	.zero		1


	//   ....[26]....
        /*0228*/ 	.word	0x00007f90
        /*022c*/ 	.word	0x00000009
        /*0230*/ 	.word	0x00000000
        /*0234*/ 	.short	0x010a
        /*0236*/ 	.byte	0x3f
	.zero		1


	//   ....[27]....
        /*0238*/ 	.word	0x00008020
        /*023c*/ 	.word	0x00000008
        /*0240*/ 	.word	0x00000000
        /*0244*/ 	.short	0x010a
        /*0246*/ 	.byte	0x3f
	.zero		1


	//   ....[28]....
        /*0248*/ 	.word	0x000080b0
        /*024c*/ 	.word	0x00000009
        /*0250*/ 	.word	0x00000000
        /*0254*/ 	.short	0x010a
        /*0256*/ 	.byte	0x3f
	.zero		1


	//   ....[29]....
        /*0258*/ 	.word	0x00008140
        /*025c*/ 	.word	0x00000006
        /*0260*/ 	.word	0x00000000
        /*0264*/ 	.short	0x010a
        /*0266*/ 	.byte	0x3f
	.zero		1


	//   ....[30]....
        /*0268*/ 	.word	0x000081d0
        /*026c*/ 	.word	0x00000003
        /*0270*/ 	.word	0x00000000
        /*0274*/ 	.short	0x010a
        /*0276*/ 	.byte	0x3f
	.zero		1


	//   ....[31]....
        /*0278*/ 	.word	0x00008230
        /*027c*/ 	.word	0x00000003
        /*0280*/ 	.word	0x00000000
        /*0284*/ 	.short	0x010a
        /*0286*/ 	.byte	0x3f
	.zero		1


	//   ....[32]....
        /*0288*/ 	.word	0x00008280
        /*028c*/ 	.word	0x00000005
        /*0290*/ 	.word	0x00000000
        /*0294*/ 	.short	0x010a
        /*0296*/ 	.byte	0x3f
	.zero		1


	//   ....[33]....
        /*0298*/ 	.word	0x00008350
        /*029c*/ 	.word	0x00000015
        /*02a0*/ 	.word	0x00000038
        /*02a4*/ 	.short	0x010a
        /*02a6*/ 	.byte	0x3f
	.zero		1


	//   ....[34]....
        /*02a8*/ 	.word	0x00008420
        /*02ac*/ 	.word	0x00000007
        /*02b0*/ 	.word	0x00000000
        /*02b4*/ 	.short	0x010a
        /*02b6*/ 	.byte	0x3f
	.zero		1


	//   ....[35]....
        /*02b8*/ 	.word	0x00008470
        /*02bc*/ 	.word	0x00000008
        /*02c0*/ 	.word	0x00000000
        /*02c4*/ 	.short	0x010a
        /*02c6*/ 	.byte	0x3f
	.zero		1


	//   ....[36]....
        /*02c8*/ 	.word	0x000084c0
        /*02cc*/ 	.word	0x00000009
        /*02d0*/ 	.word	0x00000000
        /*02d4*/ 	.short	0x010a
        /*02d6*/ 	.byte	0x3f
	.zero		1


	//   ....[37]....
        /*02d8*/ 	.word	0x00008510
        /*02dc*/ 	.word	0x00000008
        /*02e0*/ 	.word	0x00000000
        /*02e4*/ 	.short	0x010a
        /*02e6*/ 	.byte	0x3f
	.zero		1


	//   ....[38]....
        /*02e8*/ 	.word	0x00008560
        /*02ec*/ 	.word	0x00000009
        /*02f0*/ 	.word	0x00000000
        /*02f4*/ 	.short	0x010a
        /*02f6*/ 	.byte	0x3f
	.zero		1


	//   ....[39]....
        /*02f8*/ 	.word	0x000085b0
        /*02fc*/ 	.word	0x00000006
        /*0300*/ 	.word	0x00000000
        /*0304*/ 	.short	0x010a
        /*0306*/ 	.byte	0x3f
	.zero		1


	//----- nvinfo : EIATTR_NUM_MBARRIERS
	.align		4
.L_35:
        /*0308*/ 	.byte	0x03, 0x38
        /*030a*/ 	.short	0x0010


	//----- nvinfo : EIATTR_EXIT_INSTR_OFFSETS
	.align		4
        /*030c*/ 	.byte	0x04, 0x1c
        /*030e*/ 	.short	(.L_37 - .L_36)


	//   ....[0]....
.L_36:
        /*0310*/ 	.word	0x00000a50


	//   ....[1]....
        /*0314*/ 	.word	0x00001260


	//   ....[2]....
        /*0318*/ 	.word	0x00006940


	//   ....[3]....
        /*031c*/ 	.word	0x00006ea0


	//   ....[4]....
        /*0320*/ 	.word	0x00008220


	//----- nvinfo : EIATTR_MAX_THREADS
	.align		4
.L_37:
        /*0324*/ 	.byte	0x04, 0x05
        /*0326*/ 	.short	(.L_39 - .L_38)
.L_38:
        /*0328*/ 	.word	0x00000180
        /*032c*/ 	.word	0x00000001
        /*0330*/ 	.word	0x00000001


	//----- nvinfo : EIATTR_CRS_STACK_SIZE
	.align		4
.L_39:
        /*0334*/ 	.byte	0x04, 0x1e
        /*0336*/ 	.short	(.L_41 - .L_40)
.L_40:
        /*0338*/ 	.word	0x00000000


	//----- nvinfo : EIATTR_CBANK_PARAM_SIZE
	.align		4
.L_41:
        /*033c*/ 	.byte	0x03, 0x19
        /*033e*/ 	.short	0x0470


	//----- nvinfo : EIATTR_PARAM_CBANK
	.align		4
        /*0340*/ 	.byte	0x04, 0x0a
        /*0342*/ 	.short	(.L_43 - .L_42)
	.align		4
.L_42:
        /*0344*/ 	.word	index@(.nv.constant0._ZN7cutlass13device_kernelINS_4gemm6kernel13GemmUniversalIN4cute5tupleIJiiiiEEENS1_10collective13CollectiveMmaINS1_34MainloopSm90TmaGmmaWarpSpecializedILi7ENS5_IJNS4_1CILi4EEESB_NSA_ILi1EEEEEENS1_35KernelTmaWarpSpecializedCooperativeEEENS5_IJNSA_ILi128EEESG_NSA_ILi64EEEEEENS_6half_tENS5_IJlSC_lEEESJ_NS5_IJSC_llEEENS4_8TiledMMAINS4_8MMA_AtomIJNS4_4SM904GMMA26MMA_64x128x16_F32F16F16_SSILNSP_5MajorE0ELSR_1ELNSP_7ScaleInE1ELSS_1EEEEEENS4_6LayoutINS5_IJNSA_ILi2EEESC_SC_EEENS5_IJSC_NSA_ILi0EEESY_EEEEENS5_IJNS4_10UnderscoreES11_S11_EEEEENS4_23SM90_TMA_LOAD_MULTICASTENS4_14ComposedLayoutINS4_7SwizzleILi3ELi4ELi3EEENS4_18smem_ptr_flag_bitsILi16EEENSV_INS5_IJNSA_ILi8EEESH_EEENS5_IJSH_SC_EEEEEEEvNS4_8identityES14_NS15_IS17_S19_NSV_INS5_IJSH_S1A_EEENS5_IJSC_SH_EEEEEEEvS1F_EENS_8epilogue10collective6detail29Sm90TmaWarpSpecializedAdapterINS1M_15DefaultEpilogueISJ_SK_SK_NS1L_6thread17LinearCombinationISJ_Li1EffLNS1Q_9ScaleType4KindE0ELNS_15FloatRoundStyleE2ESJ_EENS1_15EpilogueDefaultEEEEEvvEEEEvNT_6ParamsE)
        /*0348*/ 	.short	0x0210
        /*034a*/ 	.short	0x0470


	//----- nvinfo : EIATTR_SW_WAR
	.align		4
.L_43:
        /*034c*/ 	.byte	0x04, 0x36
        /*034e*/ 	.short	(.L_45 - .L_44)
.L_44:
        /*0350*/ 	.word	0x00000008
.L_45:


//--------------------- .nv.callgraph             --------------------------
	.section	.nv.callgraph,"",@"SHT_CUDA_CALLGRAPH"
	.align	4
	.sectionentsize	8
	.align		4
        /*0000*/ 	.word	0x00000000
	.align		4
        /*0004*/ 	.word	0xffffffff
	.align		4
        /*0008*/ 	.word	index@(_ZN7cutlass13device_kernelINS_4gemm6kernel13GemmUniversalIN4cute5tupleIJiiiiEEENS1_10collective13CollectiveMmaINS1_34MainloopSm90TmaGmmaWarpSpecializedILi7ENS5_IJNS4_1CILi4EEESB_NSA_ILi1EEEEEENS1_35KernelTmaWarpSpecializedCooperativeEEENS5_IJNSA_ILi128EEESG_NSA_ILi64EEEEEENS_6half_tENS5_IJlSC_lEEESJ_NS5_IJSC_llEEENS4_8TiledMMAINS4_8MMA_AtomIJNS4_4SM904GMMA26MMA_64x128x16_F32F16F16_SSILNSP_5MajorE0ELSR_1ELNSP_7ScaleInE1ELSS_1EEEEEENS4_6LayoutINS5_IJNSA_ILi2EEESC_SC_EEENS5_IJSC_NSA_ILi0EEESY_EEEEENS5_IJNS4_10UnderscoreES11_S11_EEEEENS4_23SM90_TMA_LOAD_MULTICASTENS4_14ComposedLayoutINS4_7SwizzleILi3ELi4ELi3EEENS4_18smem_ptr_flag_bitsILi16EEENSV_INS5_IJNSA_ILi8EEESH_EEENS5_IJSH_SC_EEEEEEEvNS4_8identityES14_NS15_IS17_S19_NSV_INS5_IJSH_S1A_EEENS5_IJSC_SH_EEEEEEEvS1F_EENS_8epilogue10collective6detail29Sm90TmaWarpSpecializedAdapterINS1M_15DefaultEpilogueISJ_SK_SK_NS1L_6thread17LinearCombinationISJ_Li1EffLNS1Q_9ScaleType4KindE0ELNS_15FloatRoundStyleE2ESJ_EENS1_15EpilogueDefaultEEEEEvvEEEEvNT_6ParamsE)
	.align		4
        /*000c*/ 	.word	index@(__assertfail)
	.align		4
        /*0010*/ 	.word	0x00000000
	.align		4
        /*0014*/ 	.word	0xfffffffe
	.align		4
        /*0018*/ 	.word	0x00000000
	.align		4
        /*001c*/ 	.word	0xfffffffd
	.align		4
        /*0020*/ 	.word	0x00000000
	.align		4
        /*0024*/ 	.word	0xfffffffc


//--------------------- .nv.constant4             --------------------------
	.section	.nv.constant4,"a",@progbits
	.align	8
	.align		8
.nv.constant4:
        /*0000*/ 	.dword	__assertfail
	.align		8
        /*0008*/ 	.dword	__unnamed_1
	.align		8
        /*0010*/ 	.dword	_ZN40_INTERNAL_395088b0_4_k_cu_3ee8adb2_284404cuda3std3__45__cpo5beginE
	.align		8
        /*0018*/ 	.dword	_ZN40_INTERNAL_395088b0_4_k_cu_3ee8adb2_284404cuda3std3__45__cpo3endE
	.align		8
        /*0020*/ 	.dword	_ZN40_INTERNAL_395088b0_4_k_cu_3ee8adb2_284404cuda3std3__45__cpo6cbeginE
	.align		8
        /*0028*/ 	.dword	_ZN40_INTERNAL_395088b0_4_k_cu_3ee8adb2_284404cuda3std3__45__cpo4cendE
	.align		8
        /*0030*/ 	.dword	_ZN40_INTERNAL_395088b0_4_k_cu_3ee8adb2_284404cuda3std3__442_GLOBAL__N__395088b0_4_k_cu_3ee8adb2_284406ignoreE
	.align		8
        /*0038*/ 	.dword	_ZN40_INTERNAL_395088b0_4_k_cu_3ee8adb2_284404cuda3std3__419piecewise_constructE
	.align		8
        /*0040*/ 	.dword	_ZN40_INTERNAL_395088b0_4_k_cu_3ee8adb2_284404cuda3std3__48in_placeE
	.align		8
        /*0048*/ 	.dword	_ZN40_INTERNAL_395088b0_4_k_cu_3ee8adb2_284404cuda3std6ranges3__45__cpo4swapE
	.align		8
        /*0050*/ 	.dword	_ZN40_INTERNAL_395088b0_4_k_cu_3ee8adb2_284404cuda3std6ranges3__45__cpo9iter_moveE
	.align		8
        /*0058*/ 	.dword	_ZN40_INTERNAL_395088b0_4_k_cu_3ee8adb2_284404cute7productE
	.align		8
        /*0060*/ 	.dword	_ZN40_INTERNAL_395088b0_4_k_cu_3ee8adb2_284404cute1_E
	.align		8
        /*0068*/ 	.dword	$str$22
	.align		8
        /*0070*/ 	.dword	$str$23


//--------------------- .text._ZN7cutlass13device_kernelINS_4gemm6kernel13GemmUniversalIN4cute5tupleIJiiiiEEENS1_10collective13CollectiveMmaINS1_34MainloopSm90TmaGmmaWarpSpecializedILi7ENS5_IJNS4_1CILi4EEESB_NSA_ILi1EEEEEENS1_35KernelTmaWarpSpecializedCooperativeEEENS5_IJNSA_ILi128EEESG_NSA_ILi64EEEEEENS_6half_tENS5_IJlSC_lEEESJ_NS5_IJSC_llEEENS4_8TiledMMAINS4_8MMA_AtomIJNS4_4SM904GMMA26MMA_64x128x16_F32F16F16_SSILNSP_5MajorE0ELSR_1ELNSP_7ScaleInE1ELSS_1EEEEEENS4_6LayoutINS5_IJNSA_ILi2EEESC_SC_EEENS5_IJSC_NSA_ILi0EEESY_EEEEENS5_IJNS4_10UnderscoreES11_S11_EEEEENS4_23SM90_TMA_LOAD_MULTICASTENS4_14ComposedLayoutINS4_7SwizzleILi3ELi4ELi3EEENS4_18smem_ptr_flag_bitsILi16EEENSV_INS5_IJNSA_ILi8EEESH_EEENS5_IJSH_SC_EEEEEEEvNS4_8identityES14_NS15_IS17_S19_NSV_INS5_IJSH_S1A_EEENS5_IJSC_SH_EEEEEEEvS1F_EENS_8epilogue10collective6detail29Sm90TmaWarpSpecializedAdapterINS1M_15DefaultEpilogueISJ_SK_SK_NS1L_6thread17LinearCombinationISJ_Li1EffLNS1Q_9ScaleType4KindE0ELNS_15FloatRoundStyleE2ESJ_EENS1_15EpilogueDefaultEEEEEvvEEEEvNT_6ParamsE --------------------------
	.section	.text._ZN7cutlass13device_kernelINS_4gemm6kernel13GemmUniversalIN4cute5tupleIJiiiiEEENS1_10collective13CollectiveMmaINS1_34MainloopSm90TmaGmmaWarpSpecializedILi7ENS5_IJNS4_1CILi4EEESB_NSA_ILi1EEEEEENS1_35KernelTmaWarpSpecializedCooperativeEEENS5_IJNSA_ILi128EEESG_NSA_ILi64EEEEEENS_6half_tENS5_IJlSC_lEEESJ_NS5_IJSC_llEEENS4_8TiledMMAINS4_8MMA_AtomIJNS4_4SM904GMMA26MMA_64x128x16_F32F16F16_SSILNSP_5MajorE0ELSR_1ELNSP_7ScaleInE1ELSS_1EEEEEENS4_6LayoutINS5_IJNSA_ILi2EEESC_SC_EEENS5_IJSC_NSA_ILi0EEESY_EEEEENS5_IJNS4_10UnderscoreES11_S11_EEEEENS4_23SM90_TMA_LOAD_MULTICASTENS4_14ComposedLayoutINS4_7SwizzleILi3ELi4ELi3EEENS4_18smem_ptr_flag_bitsILi16EEENSV_INS5_IJNSA_ILi8EEESH_EEENS5_IJSH_SC_EEEEEEEvNS4_8identityES14_NS15_IS17_S19_NSV_INS5_IJSH_S1A_EEENS5_IJSC_SH_EEEEEEEvS1F_EENS_8epilogue10collective6detail29Sm90TmaWarpSpecializedAdapterINS1M_15DefaultEpilogueISJ_SK_SK_NS1L_6thread17LinearCombinationISJ_Li1EffLNS1Q_9ScaleType4KindE0ELNS_15FloatRoundStyleE2ESJ_EENS1_15EpilogueDefaultEEEEEvvEEEEvNT_6ParamsE,"ax",@progbits
	.align	128
.text._ZN7cutlass13device_kernelINS_4gemm6kernel13GemmUniversalIN4cute5tupleIJiiiiEEENS1_10collective13CollectiveMmaINS1_34MainloopSm90TmaGmmaWarpSpecializedILi7ENS5_IJNS4_1CILi4EEESB_NSA_ILi1EEEEEENS1_35KernelTmaWarpSpecializedCooperativeEEENS5_IJNSA_ILi128EEESG_NSA_ILi64EEEEEENS_6half_tENS5_IJlSC_lEEESJ_NS5_IJSC_llEEENS4_8TiledMMAINS4_8MMA_AtomIJNS4_4SM904GMMA26MMA_64x128x16_F32F16F16_SSILNSP_5MajorE0ELSR_1ELNSP_7ScaleInE1ELSS_1EEEEEENS4_6LayoutINS5_IJNSA_ILi2EEESC_SC_EEENS5_IJSC_NSA_ILi0EEESY_EEEEENS5_IJNS4_10UnderscoreES11_S11_EEEEENS4_23SM90_TMA_LOAD_MULTICASTENS4_14ComposedLayoutINS4_7SwizzleILi3ELi4ELi3EEENS4_18smem_ptr_flag_bitsILi16EEENSV_INS5_IJNSA_ILi8EEESH_EEENS5_IJSH_SC_EEEEEEEvNS4_8identityES14_NS15_IS17_S19_NSV_INS5_IJSH_S1A_EEENS5_IJSC_SH_EEEEEEEvS1F_EENS_8epilogue10collective6detail29Sm90TmaWarpSpecializedAdapterINS1M_15DefaultEpilogueISJ_SK_SK_NS1L_6thread17LinearCombinationISJ_Li1EffLNS1Q_9ScaleType4KindE0ELNS_15FloatRoundStyleE2ESJ_EENS1_15EpilogueDefaultEEEEEvvEEEEvNT_6ParamsE:
        .type           _ZN7cutlass13device_kernelINS_4gemm6kernel13GemmUniversalIN4cute5tupleIJiiiiEEENS1_10collective13CollectiveMmaINS1_34MainloopSm90TmaGmmaWarpSpecializedILi7ENS5_IJNS4_1CILi4EEESB_NSA_ILi1EEEEEENS1_35KernelTmaWarpSpecializedCooperativeEEENS5_IJNSA_ILi128EEESG_NSA_ILi64EEEEEENS_6half_tENS5_IJlSC_lEEESJ_NS5_IJSC_llEEENS4_8TiledMMAINS4_8MMA_AtomIJNS4_4SM904GMMA26MMA_64x128x16_F32F16F16_SSILNSP_5MajorE0ELSR_1ELNSP_7ScaleInE1ELSS_1EEEEEENS4_6LayoutINS5_IJNSA_ILi2EEESC_SC_EEENS5_IJSC_NSA_ILi0EEESY_EEEEENS5_IJNS4_10UnderscoreES11_S11_EEEEENS4_23SM90_TMA_LOAD_MULTICASTENS4_14ComposedLayoutINS4_7SwizzleILi3ELi4ELi3EEENS4_18smem_ptr_flag_bitsILi16EEENSV_INS5_IJNSA_ILi8EEESH_EEENS5_IJSH_SC_EEEEEEEvNS4_8identityES14_NS15_IS17_S19_NSV_INS5_IJSH_S1A_EEENS5_IJSC_SH_EEEEEEEvS1F_EENS_8epilogue10collective6detail29Sm90TmaWarpSpecializedAdapterINS1M_15DefaultEpilogueISJ_SK_SK_NS1L_6thread17LinearCombinationISJ_Li1EffLNS1Q_9ScaleType4KindE0ELNS_15FloatRoundStyleE2ESJ_EENS1_15EpilogueDefaultEEEEEvvEEEEvNT_6ParamsE,@function
        .size           _ZN7cutlass13device_kernelINS_4gemm6kernel13GemmUniversalIN4cute5tupleIJiiiiEEENS1_10collective13CollectiveMmaINS1_34MainloopSm90TmaGmmaWarpSpecializedILi7ENS5_IJNS4_1CILi4EEESB_NSA_ILi1EEEEEENS1_35KernelTmaWarpSpecializedCooperativeEEENS5_IJNSA_ILi128EEESG_NSA_ILi64EEEEEENS_6half_tENS5_IJlSC_lEEESJ_NS5_IJSC_llEEENS4_8TiledMMAINS4_8MMA_AtomIJNS4_4SM904GMMA26MMA_64x128x16_F32F16F16_SSILNSP_5MajorE0ELSR_1ELNSP_7ScaleInE1ELSS_1EEEEEENS4_6LayoutINS5_IJNSA_ILi2EEESC_SC_EEENS5_IJSC_NSA_ILi0EEESY_EEEEENS5_IJNS4_10UnderscoreES11_S11_EEEEENS4_23SM90_TMA_LOAD_MULTICASTENS4_14ComposedLayoutINS4_7SwizzleILi3ELi4ELi3EEENS4_18smem_ptr_flag_bitsILi16EEENSV_INS5_IJNSA_ILi8EEESH_EEENS5_IJSH_SC_EEEEEEEvNS4_8identityES14_NS15_IS17_S19_NSV_INS5_IJSH_S1A_EEENS5_IJSC_SH_EEEEEEEvS1F_EENS_8epilogue10collective6detail29Sm90TmaWarpSpecializedAdapterINS1M_15DefaultEpilogueISJ_SK_SK_NS1L_6thread17LinearCombinationISJ_Li1EffLNS1Q_9ScaleType4KindE0ELNS_15FloatRoundStyleE2ESJ_EENS1_15EpilogueDefaultEEEEEvvEEEEvNT_6ParamsE,(.L_x_205 - _ZN7cutlass13device_kernelINS_4gemm6kernel13GemmUniversalIN4cute5tupleIJiiiiEEENS1_10collective13CollectiveMmaINS1_34MainloopSm90TmaGmmaWarpSpecializedILi7ENS5_IJNS4_1CILi4EEESB_NSA_ILi1EEEEEENS1_35KernelTmaWarpSpecializedCooperativeEEENS5_IJNSA_ILi128EEESG_NSA_ILi64EEEEEENS_6half_tENS5_IJlSC_lEEESJ_NS5_IJSC_llEEENS4_8TiledMMAINS4_8MMA_AtomIJNS4_4SM904GMMA26MMA_64x128x16_F32F16F16_SSILNSP_5MajorE0ELSR_1ELNSP_7ScaleInE1ELSS_1EEEEEENS4_6LayoutINS5_IJNSA_ILi2EEESC_SC_EEENS5_IJSC_NSA_ILi0EEESY_EEEEENS5_IJNS4_10UnderscoreES11_S11_EEEEENS4_23SM90_TMA_LOAD_MULTICASTENS4_14ComposedLayoutINS4_7SwizzleILi3ELi4ELi3EEENS4_18smem_ptr_flag_bitsILi16EEENSV_INS5_IJNSA_ILi8EEESH_EEENS5_IJSH_SC_EEEEEEEvNS4_8identityES14_NS15_IS17_S19_NSV_INS5_IJSH_S1A_EEENS5_IJSC_SH_EEEEEEEvS1F_EENS_8epilogue10collective6detail29Sm90TmaWarpSpecializedAdapterINS1M_15DefaultEpilogueISJ_SK_SK_NS1L_6thread17LinearCombinationISJ_Li1EffLNS1Q_9ScaleType4KindE0ELNS_15FloatRoundStyleE2ESJ_EENS1_15EpilogueDefaultEEEEEvvEEEEvNT_6ParamsE)
        .other          _ZN7cutlass13device_kernelINS_4gemm6kernel13GemmUniversalIN4cute5tupleIJiiiiEEENS1_10collective13CollectiveMmaINS1_34MainloopSm90TmaGmmaWarpSpecializedILi7ENS5_IJNS4_1CILi4EEESB_NSA_ILi1EEEEEENS1_35KernelTmaWarpSpecializedCooperativeEEENS5_IJNSA_ILi128EEESG_NSA_ILi64EEEEEENS_6half_tENS5_IJlSC_lEEESJ_NS5_IJSC_llEEENS4_8TiledMMAINS4_8MMA_AtomIJNS4_4SM904GMMA26MMA_64x128x16_F32F16F16_SSILNSP_5MajorE0ELSR_1ELNSP_7ScaleInE1ELSS_1EEEEEENS4_6LayoutINS5_IJNSA_ILi2EEESC_SC_EEENS5_IJSC_NSA_ILi0EEESY_EEEEENS5_IJNS4_10UnderscoreES11_S11_EEEEENS4_23SM90_TMA_LOAD_MULTICASTENS4_14ComposedLayoutINS4_7SwizzleILi3ELi4ELi3EEENS4_18smem_ptr_flag_bitsILi16EEENSV_INS5_IJNSA_ILi8EEESH_EEENS5_IJSH_SC_EEEEEEEvNS4_8identityES14_NS15_IS17_S19_NSV_INS5_IJSH_S1A_EEENS5_IJSC_SH_EEEEEEEvS1F_EENS_8epilogue10collective6detail29Sm90TmaWarpSpecializedAdapterINS1M_15DefaultEpilogueISJ_SK_SK_NS1L_6thread17LinearCombinationISJ_Li1EffLNS1Q_9ScaleType4KindE0ELNS_15FloatRoundStyleE2ESJ_EENS1_15EpilogueDefaultEEEEEvvEEEEvNT_6ParamsE,@"STO_CUDA_ENTRY STV_DEFAULT"
_ZN7cutlass13device_kernelINS_4gemm6kernel13GemmUniversalIN4cute5tupleIJiiiiEEENS1_10collective13CollectiveMmaINS1_34MainloopSm90TmaGmmaWarpSpecializedILi7ENS5_IJNS4_1CILi4EEESB_NSA_ILi1EEEEEENS1_35KernelTmaWarpSpecializedCooperativeEEENS5_IJNSA_ILi128EEESG_NSA_ILi64EEEEEENS_6half_tENS5_IJlSC_lEEESJ_NS5_IJSC_llEEENS4_8TiledMMAINS4_8MMA_AtomIJNS4_4SM904GMMA26MMA_64x128x16_F32F16F16_SSILNSP_5MajorE0ELSR_1ELNSP_7ScaleInE1ELSS_1EEEEEENS4_6LayoutINS5_IJNSA_ILi2EEESC_SC_EEENS5_IJSC_NSA_ILi0EEESY_EEEEENS5_IJNS4_10UnderscoreES11_S11_EEEEENS4_23SM90_TMA_LOAD_MULTICASTENS4_14ComposedLayoutINS4_7SwizzleILi3ELi4ELi3EEENS4_18smem_ptr_flag_bitsILi16EEENSV_INS5_IJNSA_ILi8EEESH_EEENS5_IJSH_SC_EEEEEEEvNS4_8identityES14_NS15_IS17_S19_NSV_INS5_IJSH_S1A_EEENS5_IJSC_SH_EEEEEEEvS1F_EENS_8epilogue10collective6detail29Sm90TmaWarpSpecializedAdapterINS1M_15DefaultEpilogueISJ_SK_SK_NS1L_6thread17LinearCombinationISJ_Li1EffLNS1Q_9ScaleType4KindE0ELNS_15FloatRoundStyleE2ESJ_EENS1_15EpilogueDefaultEEEEEvvEEEEvNT_6ParamsE:
[----:B------:R-:W0:Y:S01]  /*0000*/  LDC R1, c[0x0][0x28] ;  /* 0x00000a00ff017b82 */ /* 0x000e220000000800 */
[----:B------:R-:W1:Y:S01]  /*0010*/  S2R R95, SR_TID.X ;  /* 0x00000000005f7919 */ /* 0x000e620000002100 */
[----:B------:R-:W-:Y:S01]  /*0020*/  ELECT P0, URZ, PT ;  /* 0x00000000003f782f */ /* 0x000fe20003800000 */
[----:B------:R-:W-:Y:S01]  /*0030*/  BSSY B0, `(.L_x_0) ;  /* 0x000000f000007945 */ /* 0x000fe20003800000 */
[--C-:B-1----:R-:W-:Y:S02]  /*0040*/  SHF.R.U32.HI R0, RZ, 0x5, R95.reuse ;  /* 0x00000005ff007819 */ /* 0x102fe4000001165f */
[----:B------:R-:W-:-:S03]  /*0050*/  SHF.R.U32.HI R7, RZ, 0x7, R95 ;  /* 0x00000007ff077819 */ /* 0x000fc6000001165f */
[----:B------:R-:W1:Y:S04]  /*0060*/  SHFL.IDX PT, R3, R0, RZ, 0x1f ;  /* 0x00001fff00037589 */ /* 0x000e6800000e0000 */
[----:B------:R2:W3:Y:S01]  /*0070*/  SHFL.IDX PT, R2, R7, RZ, 0x1f ;  /* 0x00001fff07027589 */ /* 0x0004e200000e0000 */
[----:B-1----:R-:W-:-:S13]  /*0080*/  ISETP.NE.OR P0, PT, R3, RZ, !P0 ;  /* 0x000000ff0300720c */ /* 0x002fda0004705670 */
[----:B0-23--:R-:W-:Y:S05]  /*0090*/  @P0 BRA `(.L_x_1) ;  /* 0x0000000000200947 */ /* 0x00dfea0003800000 */
[----:B------:R-:W-:Y:S02]  /*00a0*/  ULDC.64 UR4, c[0x0][0x198] ;  /* 0x0000660000047ab9 */ /* 0x000fe40000000a00 */
[----:B------:R-:W-:Y:S02]  /*00b0*/  UIADD3 UR6, UP0, UR4, 0xf0, URZ ;  /* 0x000000f004067890 */ /* 0x000fe4000ff1e03f */
[----:B------:R-:W-:Y:S02]  /*00c0*/  UIADD3 UR4, UP1, UR4, 0x1f0, URZ ;  /* 0x000001f004047890 */ /* 0x000fe4000ff3e03f */
[----:B------:R-:W-:Y:S02]  /*00d0*/  UIADD3.X UR7, URZ, UR5, URZ, UP0, !UPT ;  /* 0x000000053f077290 */ /* 0x000fe400087fe43f */
[----:B------:R-:W-:-:S07]  /*00e0*/  UIADD3.X UR5, URZ, UR5, URZ, UP1, !UPT ;  /* 0x000000053f057290 */ /* 0x000fce0008ffe43f */
[----:B------:R0:W-:Y:S02]  /*00f0*/  UTMACCTL.PF [UR6] ;  /* 0x00000000060079b9 */ /* 0x0001e40008040000 */
[----:B------:R0:W-:Y:S02]  /*0100*/  UTMACCTL.PF [UR4] ;  /* 0x00000000040079b9 */ /* 0x0001e40008040000 */
[----:B0-----:R-:W-:Y:S01]  /*0110*/  NOP ;  /* 0x0000000000007918 */ /* 0x001fe20000000000 */
.L_x_1:
[----:B------:R-:W-:Y:S05]  /*0120*/  BSYNC B0 ;  /* 0x0000000000007941 */ /* 0x000fea0003800000 */
.L_x_0:
[----:B------:R-:W0:Y:S01]  /*0130*/  SHFL.IDX PT, R5, R0, RZ, 0x1f ;  /* 0x00001fff00057589 */ /* 0x000e2200000e0000 */
[----:B------:R-:W-:-:S04]  /*0140*/  SHF.R.S32.HI R4, RZ, 0x1f, R95 ;  /* 0x0000001fff047819 */ /* 0x000fc8000001145f */
[----:B------:R-:W-:Y:S02]  /*0150*/  LEA.HI R4, R4, R95, RZ, 0x7 ;  /* 0x0000005f04047211 */ /* 0x000fe400078f38ff */
[----:B0-----:R-:W-:-:S13]  /*0160*/  ISETP.NE.AND P0, PT, R5, RZ, PT ;  /* 0x000000ff0500720c */ /* 0x001fda0003f05270 */
[----:B------:R-:W-:Y:S05]  /*0170*/  @P0 BRA `(.L_x_2) ;  /* 0x0000000000700947 */ /* 0x000fea0003800000 */
[----:B------:R-:W0:Y:S01]  /*0180*/  S2UR UR8, SR_CgaCtaId ;  /* 0x00000000000879c3 */ /* 0x000e220000008800 */
[----:B------:R-:W-:Y:S01]  /*0190*/  UMOV UR4, 0x400 ;  /* 0x0000040000047882 */ /* 0x000fe20000000000 */
[----:B------:R-:W-:Y:S01]  /*01a0*/  UMOV UR5, 0x1 ;  /* 0x0000000100057882 */ /* 0x000fe20000000000 */
[----:B------:R-:W-:Y:S01]  /*01b0*/  UMOV UR6, 0xe ;  /* 0x0000000e00067882 */ /* 0x000fe20000000000 */
[----:B------:R-:W-:Y:S01]  /*01c0*/  ELECT P0, URZ, PT ;  /* 0x00000000003f782f */ /* 0x000fe20003800000 */
[----:B------:R-:W-:-:S04]  /*01d0*/  UIADD3 UR6, -UR6, 0x100000, URZ ;  /* 0x0010000006067890 */ /* 0x000fc8000fffe13f */
[----:B------:R-:W-:Y:S02]  /*01e0*/  USHF.L.U32 UR7, UR6, 0xb, URZ ;  /* 0x0000000b06077899 */ /* 0x000fe4000800063f */
[----:B------:R-:W-:Y:S02]  /*01f0*/  USHF.L.U32 UR6, UR6, 0x1, URZ ;  /* 0x0000000106067899 */ /* 0x000fe4000800063f */
[----:B0-----:R-:W-:Y:S02]  /*0200*/  ULEA UR8, UR8, UR4, 0x18 ;  /* 0x0000000408087291 */ /* 0x001fe4000f8ec03f */
[----:B------:R-:W-:-:S04]  /*0210*/  UIADD3 UR4, -UR5, 0x100000, URZ ;  /* 0x0010000005047890 */ /* 0x000fc8000fffe13f */
[----:B------:R-:W-:Y:S02]  /*0220*/  USHF.L.U32 UR5, UR4, 0xb, URZ ;  /* 0x0000000b04057899 */ /* 0x000fe4000800063f */
[----:B------:R-:W-:Y:S01]  /*0230*/  USHF.L.U32 UR4, UR4, 0x1, URZ ;  /* 0x0000000104047899 */ /* 0x000fe2000800063f */
[----:B------:R-:W0:Y:S11]  /*0240*/  FENCE.VIEW.ASYNC.S ;  /* 0x00000000000073c6 */ /* 0x000e360000000000 */
[----:B0-----:R0:W1:Y:S01]  /*0250*/  SYNCS.EXCH.64 URZ, [UR8], UR4 ;  /* 0x00000004083f75b2 */ /* 0x0010620008000100 */
[----:B------:R0:W2:Y:S01]  /*0260*/  SYNCS.EXCH.64 URZ, [UR8+0x38], UR6 ;  /* 0x00003806083f75b2 */ /* 0x0000a20008000100 */
[----:B------:R0:W3:Y:S01]  /*0270*/  SYNCS.EXCH.64 URZ, [UR8+0x8], UR4 ;  /* 0x00000804083f75b2 */ /* 0x0000e20008000100 */
[----:B------:R0:W4:Y:S01]  /*0280*/  SYNCS.EXCH.64 URZ, [UR8+0x40], UR6 ;  /* 0x00004006083f75b2 */ /* 0x0001220008000100 */
[----:B------:R0:W0:Y:S01]  /*0290*/  SYNCS.EXCH.64 URZ, [UR8+0x10], UR4 ;  /* 0x00001004083f75b2 */ /* 0x0000220008000100 */
        /* <DEDUP_REMOVED lines=9> */
[----:B------:R-:W-:Y:S01]  /*0330*/  NOP ;  /* 0x0000000000007918 */ /* 0x000fe20000000000 */
.L_x_2:
[----:B0-----:R-:W0:Y:S01]  /*0340*/  S2UR UR8, SR_CTAID.X ;  /* 0x00000000000879c3 */ /* 0x001e220000002500 */
[----:B------:R-:W-:Y:S01]  /*0350*/  LOP3.LUT R4, R4, 0xffffff80, RZ, 0xc0, !PT ;  /* 0xffffff8004047812 */ /* 0x000fe200078ec0ff */
[----:B------:R-:W5:Y:S01]  /*0360*/  SHFL.IDX PT, R0, R0, RZ, 0x1f ;  /* 0x00001fff00007589 */ /* 0x000f6200000e0000 */
[----:B------:R-:W-:Y:S01]  /*0370*/  SHF.R.S32.HI R10, RZ, 0x1f, R5 ;  /* 0x0000001fff0a7819 */ /* 0x000fe20000011405 */
[----:B------:R-:W-:Y:S01]  /*0380*/  ULDC UR4, c[0x0][0x150] ;  /* 0x0000540000047ab9 */ /* 0x000fe20000000800 */
[----:B------:R-:W-:Y:S01]  /*0390*/  ELECT P0, URZ, PT ;  /* 0x00000000003f782f */ /* 0x000fe20003800000 */
[----:B------:R-:W-:Y:S01]  /*03a0*/  IMAD.IADD R8, R95, 0x1, -R4 ;  /* 0x000000015f087824 */ /* 0x000fe200078e0a04 */
[----:B------:R-:W-:Y:S01]  /*03b0*/  LEA.HI R10, R10, R5, RZ, 0x2 ;  /* 0x000000050a0a7211 */ /* 0x000fe200078f10ff */
[----:B------:R-:W1:Y:S01]  /*03c0*/  S2R R4, SR_CTAID.Y ;  /* 0x0000000000047919 */ /* 0x000e620000002600 */
[----:B------:R-:W2:Y:S01]  /*03d0*/  LDC R12, c[0x0][0x144] ;  /* 0x00005100ff0c7b82 */ /* 0x000ea20000000800 */
[----:B------:R-:W-:Y:S01]  /*03e0*/  NOP ;  /* 0x0000000000007918 */ /* 0x000fe20000000000 */
[----:B------:R-:W-:Y:S01]  /*03f0*/  SHF.R.S32.HI R9, RZ, 0x1f, R8 ;  /* 0x0000001fff097819 */ /* 0x000fe20000011408 */
[----:B------:R-:W-:Y:S01]  /*0400*/  NOP ;  /* 0x0000000000007918 */ /* 0x000fe20000000000 */
[----:B------:R-:W-:Y:S01]  /*0410*/  LOP3.LUT R10, R10, 0x3ffffffc, RZ, 0xc0, !PT ;  /* 0x3ffffffc0a0a7812 */ /* 0x000fe200078ec0ff */
[----:B------:R-:W-:Y:S01]  /*0420*/  IMAD.MOV.U32 R22, RZ, RZ, 0x1 ;  /* 0x00000001ff167424 */ /* 0x000fe200078e00ff */
[----:B------:R-:W-:-:S02]  /*0430*/  LEA.HI R9, R9, R8, RZ, 0x3 ;  /* 0x0000000809097211 */ /* 0x000fc400078f18ff */
[----:B------:R-:W3:Y:S01]  /*0440*/  LDC R13, c[0x0][0x140] ;  /* 0x00005000ff0d7b82 */ /* 0x000ee20000000800 */
[----:B------:R-:W-:Y:S01]  /*0450*/  IMAD.IADD R10, R5, 0x1, -R10 ;  /* 0x00000001050a7824 */ /* 0x000fe200078e0a0a */
[--C-:B------:R-:W-:Y:S02]  /*0460*/  SHF.R.S32.HI R6, RZ, 0x3, R9.reuse ;  /* 0x00000003ff067819 */ /* 0x100fe40000011409 */
[----:B------:R-:W-:Y:S02]  /*0470*/  SHF.R.S32.HI R9, RZ, 0x1f, R9 ;  /* 0x0000001fff097819 */ /* 0x000fe40000011409 */
[----:B------:R-:W-:Y:S02]  /*0480*/  ISETP.NE.AND P3, PT, R2, RZ, PT ;  /* 0x000000ff0200720c */ /* 0x000fe40003f65270 */
[----:B0-----:R-:W-:Y:S02]  /*0490*/  I2FP.F32.U32 R11, UR8 ;  /* 0x00000008000b7c45 */ /* 0x001fe40008201000 */
[----:B------:R-:W-:-:S02]  /*04a0*/  LEA.HI R9, R9, R6, RZ, 0x2 ;  /* 0x0000000609097211 */ /* 0x000fc400078f10ff */
[----:B-----5:R-:W-:Y:S01]  /*04b0*/  ISETP.NE.OR P0, PT, R0, RZ, !P0 ;  /* 0x000000ff0000720c */ /* 0x020fe20004705670 */
[----:B------:R-:W-:Y:S01]  /*04c0*/  FMUL R11, R11, UR4 ;  /* 0x000000040b0b7c20 */ /* 0x000fe20008400000 */
[----:B------:R-:W-:Y:S01]  /*04d0*/  LOP3.LUT R9, R9, 0xfffffffc, RZ, 0xc0, !PT ;  /* 0xfffffffc09097812 */ /* 0x000fe200078ec0ff */
[----:B------:R-:W-:Y:S01]  /*04e0*/  ULDC UR4, c[0x0][0x154] ;  /* 0x0000550000047ab9 */ /* 0x000fe20000000800 */
[----:B------:R-:W-:-:S03]  /*04f0*/  SHF.R.S32.HI R0, RZ, 0x1f, R3 ;  /* 0x0000001fff007819 */ /* 0x000fc60000011403 */
[----:B------:R-:W0:Y:S01]  /*0500*/  F2I.U32.TRUNC.NTZ R11, R11 ;  /* 0x0000000b000b7305 */ /* 0x000e22000020f000 */
[----:B------:R-:W-:Y:S01]  /*0510*/  IMAD.IADD R9, R6, 0x1, -R9 ;  /* 0x0000000106097824 */ /* 0x000fe200078e0a09 */
[----:B------:R-:W-:-:S03]  /*0520*/  LEA.HI R0, R0, R3, RZ, 0x2 ;  /* 0x0000000300007211 */ /* 0x000fc600078f10ff */
[----:B------:R-:W-:Y:S01]  /*0530*/  IMAD R10, R10, 0x4, R9 ;  /* 0x000000040a0a7824 */ /* 0x000fe200078e0209 */
[----:B------:R-:W-:Y:S01]  /*0540*/  VOTEU.ALL UP0, P0 ;  /* 0x00000000003f7886 */ /* 0x000fe20000000000 */
[----:B------:R-:W-:Y:S01]  /*0550*/  LOP3.LUT R0, R0, 0xfffffffc, RZ, 0xc0, !PT ;  /* 0xfffffffc00007812 */ /* 0x000fe200078ec0ff */
[----:B------:R-:W-:Y:S01]  /*0560*/  VOTEU.ALL UP1, P0 ;  /* 0x00000000003f7886 */ /* 0x000fe20000020000 */
[C---:B------:R-:W-:Y:S01]  /*0570*/  IMAD.SHL.U32 R19, R10.reuse, 0x4, RZ ;  /* 0x000000040a137824 */ /* 0x040fe200078e00ff */
[----:B------:R-:W-:Y:S01]  /*0580*/  SHF.R.S32.HI R9, RZ, 0x1f, R10 ;  /* 0x0000001fff097819 */ /* 0x000fe2000001140a */
[----:B------:R-:W5:Y:S01]  /*0590*/  @!UP0 S2UR UR7, SR_CgaCtaId ;  /* 0x00000000000789c3 */ /* 0x000f620000008800 */
[----:B------:R-:W-:Y:S01]  /*05a0*/  IMAD.IADD R3, R3, 0x1, -R0 ;  /* 0x0000000103037824 */ /* 0x000fe200078e0a00 */
[----:B------:R-:W-:Y:S01]  /*05b0*/  @!UP0 UMOV UR6, 0x400 ;  /* 0x0000040000068882 */ /* 0x000fe20000000000 */
[----:B------:R-:W-:Y:S01]  /*05c0*/  LEA.HI R9, R9, R10, RZ, 0x2 ;  /* 0x0000000a09097211 */ /* 0x000fe200078f10ff */
[----:B0-----:R-:W-:Y:S01]  /*05d0*/  IMAD.MOV R15, RZ, RZ, -R11 ;  /* 0x000000ffff0f7224 */ /* 0x001fe200078e0a0b */
[----:B------:R-:W-:-:S02]  /*05e0*/  LOP3.LUT R19, R10, 0xc, R19, 0x78, !PT ;  /* 0x0000000c0a137812 */ /* 0x000fc400078e7813 */
[----:B------:R-:W-:Y:S01]  /*05f0*/  LOP3.LUT R11, R9, 0xfffffffc, RZ, 0xc0, !PT ;  /* 0xfffffffc090b7812 */ /* 0x000fe200078ec0ff */
[----:B--2---:R-:W-:Y:S01]  /*0600*/  IMAD R6, R12, R15, UR8 ;  /* 0x000000080c067e24 */ /* 0x004fe2000f8e020f */
[----:B-1----:R-:W-:Y:S01]  /*0610*/  I2FP.F32.U32 R12, R4 ;  /* 0x00000004000c7245 */ /* 0x002fe20000201000 */
[----:B------:R-:W0:Y:S01]  /*0620*/  LDC R9, c[0x0][0x148] ;  /* 0x00005200ff097b82 */ /* 0x000e220000000800 */
[----:B------:R-:W-:Y:S01]  /*0630*/  ISETP.NE.AND P1, PT, R3, 0x3, PT ;  /* 0x000000030300780c */ /* 0x000fe20003f25270 */
[----:B------:R-:W-:Y:S01]  /*0640*/  IMAD.IADD R11, R10, 0x1, -R11 ;  /* 0x000000010a0b7824 */ /* 0x000fe200078e0a0b */
[----:B---3--:R-:W-:Y:S01]  /*0650*/  ISETP.EQ.U32.AND P2, PT, R13, 0x1, PT ;  /* 0x000000010d00780c */ /* 0x008fe20003f42070 */
[----:B------:R-:W-:Y:S01]  /*0660*/  FMUL R12, R12, UR4 ;  /* 0x000000040c0c7c20 */ /* 0x000fe20008400000 */
[----:B------:R-:W-:Y:S01]  /*0670*/  UMOV UR4, 0x20 ;  /* 0x0000002000047882 */ /* 0x000fe20000000000 */
[----:B------:R-:W-:Y:S01]  /*0680*/  ISETP.EQ.OR P1, PT, R3, RZ, !P1 ;  /* 0x000000ff0300720c */ /* 0x000fe20004f22670 */
[----:B------:R-:W-:-:S04]  /*0690*/  @!UP0 UIADD3 UR4, -UR4, 0x100000, URZ ;  /* 0x0010000004048890 */ /* 0x000fc8000fffe13f */
[----:B------:R-:W-:Y:S02]  /*06a0*/  @!UP0 USHF.L.U32 UR5, UR4, 0xb, URZ ;  /* 0x0000000b04058899 */ /* 0x000fe4000800063f */
[----:B------:R-:W-:Y:S01]  /*06b0*/  @!UP0 USHF.L.U32 UR4, UR4, 0x1, URZ ;  /* 0x0000000104048899 */ /* 0x000fe2000800063f */
[----:B------:R-:W-:Y:S01]  /*06c0*/  ISETP.NE.AND P4, PT, R11, R6, PT ;  /* 0x000000060b00720c */ /* 0x000fe20003f85270 */
[----:B------:R-:W1:Y:S01]  /*06d0*/  F2I.U32.TRUNC.NTZ R12, R12 ;  /* 0x0000000c000c7305 */ /* 0x000e62000020f000 */
[----:B------:R-:W-:Y:S01]  /*06e0*/  ISETP.EQ.AND P1, PT, R2, RZ, P1 ;  /* 0x000000ff0200720c */ /* 0x000fe20000f22270 */
[----:B-----5:R-:W-:-:S03]  /*06f0*/  @!UP0 ULEA UR6, UR7, UR6, 0x18 ;  /* 0x0000000607068291 */ /* 0x020fc6000f8ec03f */
[----:B------:R-:W-:Y:S01]  /*0700*/  SEL R18, RZ, 0x1, !P1 ;  /* 0x00000001ff127807 */ /* 0x000fe20004800000 */
[----:B------:R-:W-:Y:S01]  /*0710*/  VOTEU.ALL UP0, P0 ;  /* 0x00000000003f7886 */ /* 0x000fe20000000000 */
[----:B------:R-:W-:Y:S01]  /*0720*/  LOP3.LUT P0, RZ, R8, 0x7, RZ, 0xc0, !PT ;  /* 0x0000000708ff7812 */ /* 0x000fe2000780c0ff */
[----:B------:R-:W-:-:S04]  /*0730*/  VIADD R8, R2, 0xffffffff ;  /* 0xffffffff02087836 */ /* 0x000fc80000000000 */
[----:B------:R-:W-:Y:S02]  /*0740*/  @P4 SHF.R.S32.HI R0, RZ, 0x1f, R19 ;  /* 0x0000001fff004819 */ /* 0x000fe40000011413 */
[----:B------:R-:W-:Y:S01]  /*0750*/  ISETP.LT.U32.AND P0, PT, R19, 0x10, !P0 ;  /* 0x000000101300780c */ /* 0x000fe20004701070 */
[----:B-1----:R-:W-:Y:S01]  /*0760*/  IMAD.MOV R23, RZ, RZ, -R12 ;  /* 0x000000ffff177224 */ /* 0x002fe200078e0a0c */
[----:B------:R-:W-:Y:S01]  /*0770*/  @P4 LEA.HI R0, R0, R19, RZ, 0x2 ;  /* 0x0000001300004211 */ /* 0x000fe200078f10ff */
[----:B------:R-:W1:Y:S02]  /*0780*/  FENCE.VIEW.ASYNC.S ;  /* 0x00000000000073c6 */ /* 0x000e640000000000 */
[----:B-1----:R1:W2:Y:S01]  /*0790*/  @!UP0 SYNCS.EXCH.64 URZ, [UR6+0x80], UR4 ;  /* 0x00008004063f85b2 */ /* 0x0022a20008000100 */
[----:B------:R-:W-:Y:S01]  /*07a0*/  ISETP.GE.U32.AND P6, PT, R8, 0x2, PT ;  /* 0x000000020800780c */ /* 0x000fe20003fc6070 */
[----:B0-----:R-:W-:Y:S01]  /*07b0*/  IMAD R11, R9, R23, R4 ;  /* 0x00000017090b7224 */ /* 0x001fe200078e0204 */
[----:B------:R-:W-:-:S02]  /*07c0*/  @P4 SHF.R.S32.HI R0, RZ, 0x2, R0 ;  /* 0x00000002ff004819 */ /* 0x000fc40000011400 */
[----:B------:R-:W-:Y:S02]  /*07d0*/  SEL R18, R18, 0x2, P6 ;  /* 0x0000000212127807 */ /* 0x000fe40003000000 */
[----:B------:R-:W-:Y:S02]  /*07e0*/  @P4 ISETP.NE.AND P5, PT, R0, R11, PT ;  /* 0x0000000b0000420c */ /* 0x000fe40003fa5270 */
[----:B------:R-:W-:Y:S02]  /*07f0*/  SEL R11, RZ, 0x1, !P0 ;  /* 0x00000001ff0b7807 */ /* 0x000fe40004000000 */
[----:B------:R-:W-:Y:S02]  /*0800*/  @P4 SEL R22, RZ, 0x1, P5 ;  /* 0x00000001ff164807 */ /* 0x000fe40002800000 */
[----:B------:R-:W-:Y:S02]  /*0810*/  LOP3.LUT R0, R95, 0x7f, RZ, 0xc0, !PT ;  /* 0x0000007f5f007812 */ /* 0x000fe400078ec0ff */
[----:B------:R-:W-:Y:S01]  /*0820*/  LOP3.LUT R22, R22, R11, RZ, 0xc0, !PT ;  /* 0x0000000b16167212 */ /* 0x000fe200078ec0ff */
[----:B------:R1:W0:Y:S01]  /*0830*/  @!UP1 SYNCS.EXCH.64 URZ, [UR6+0x88], UR4 ;  /* 0x00008804063f95b2 */ /* 0x0002220008000100 */
[----:B------:R-:W-:Y:S01]  /*0840*/  NOP ;  /* 0x0000000000007918 */ /* 0x000fe20000000000 */
[----:B-12---:R-:W-:Y:S05]  /*0850*/  @!P2 BRA `(.L_x_3) ;  /* 0x000000000008a947 */ /* 0x006fea0003800000 */
[----:B0---4-:R-:W-:Y:S01]  /*0860*/  UCGABAR_ARV ;  /* 0x00000000000079c7 */ /* 0x011fe20008000000 */
[----:B------:R-:W-:Y:S05]  /*0870*/  BRA `(.L_x_4) ;  /* 0x0000000000047947 */ /* 0x000fea0003800000 */
.L_x_3:
[----:B0---4-:R-:W-:Y:S01]  /*0880*/  NOP ;  /* 0x0000000000007918 */ /* 0x011fe20000000000 */
.L_x_4:
[----:B------:R-:W0:Y:S01]  /*0890*/  LDC R2, c[0x0][0x65c] ;  /* 0x00019700ff027b82 */ /* 0x000e220000000800 */
[----:B------:R-:W-:Y:S02]  /*08a0*/  IMAD.U32 R10, RZ, RZ, UR8 ;  /* 0x00000008ff0a7e24 */ /* 0x000fe4000f8e00ff */
[----:B------:R-:W-:Y:S01]  /*08b0*/  IMAD.MOV.U32 R11, RZ, RZ, RZ ;  /* 0x000000ffff0b7224 */ /* 0x000fe200078e00ff */
[----:B0-----:R-:W-:-:S04]  /*08c0*/  ISETP.NE.AND P1, PT, R2, 0x1, PT ;  /* 0x000000010200780c */ /* 0x001fc80003f25270 */
[----:B------:R-:W-:-:S09]  /*08d0*/  P2R R5, PR, RZ, 0x2 ;  /* 0x00000002ff057803 */ /* 0x000fd20000000000 */
[----:B------:R-:W0:Y:S01]  /*08e0*/  @P1 LDC R17, c[0x0][0x10] ;  /* 0x00000400ff111b82 */ /* 0x000e220000000800 */
[----:B------:R-:W-:Y:S02]  /*08f0*/  @P1 IMAD.MOV.U32 R5, RZ, RZ, RZ ;  /* 0x000000ffff051224 */ /* 0x000fe400078e00ff */
[----:B------:R-:W-:-:S05]  /*0900*/  @P1 IMAD.MOV.U32 R15, RZ, RZ, RZ ;  /* 0x000000ffff0f1224 */ /* 0x000fca00078e00ff */
[----:B------:R-:W1:Y:S01]  /*0910*/  @!P1 LDC R13, c[0x0][0xc] ;  /* 0x00000300ff0d9b82 */ /* 0x000e620000000800 */
[----:B------:R-:W-:Y:S01]  /*0920*/  ULDC UR4, c[0x0][0xc] ;  /* 0x0000030000047ab9 */ /* 0x000fe20000000800 */
[----:B------:R-:W-:Y:S01]  /*0930*/  ULDC UR5, c[0x0][0x10] ;  /* 0x0000040000057ab9 */ /* 0x000fe20000000800 */
[----:B------:R-:W-:Y:S01]  /*0940*/  ULDC UR6, c[0x0][0x14] ;  /* 0x0000050000067ab9 */ /* 0x000fe20000000800 */
[----:B------:R-:W-:-:S04]  /*0950*/  UIMAD.WIDE.U32 UR4, UR4, UR5, URZ ;  /* 0x00000005040472a5 */ /* 0x000fc8000f8e003f */
[----:B------:R-:W-:Y:S02]  /*0960*/  UIMAD.WIDE.U32 UR36, UR4, UR6, URZ ;  /* 0x00000006042472a5 */ /* 0x000fe4000f8e003f */
[----:B------:R-:W-:-:S04]  /*0970*/  UIMAD UR42, UR5, UR6, URZ ;  /* 0x00000006052a72a4 */ /* 0x000fc8000f8e023f */
[----:B------:R-:W-:Y:S01]  /*0980*/  UIADD3 UR42, UR37, UR42, URZ ;  /* 0x0000002a252a7290 */ /* 0x000fe2000fffe03f */
[----:B0-----:R-:W-:-:S04]  /*0990*/  @P1 IMAD.WIDE.U32 R16, R17, UR8, R4 ;  /* 0x0000000811101c25 */ /* 0x001fc8000f8e0004 */
[----:B------:R-:W-:Y:S02]  /*09a0*/  @P1 IMAD.IADD R17, R17, 0x1, R15 ;  /* 0x0000000111111824 */ /* 0x000fe400078e020f */
[----:B-1----:R-:W-:-:S04]  /*09b0*/  @!P1 IMAD.WIDE.U32 R10, R4, R13, R10 ;  /* 0x0000000d040a9225 */ /* 0x002fc800078e000a */
[----:B------:R-:W-:Y:S02]  /*09c0*/  @!P1 IMAD.MOV.U32 R16, RZ, RZ, R10 ;  /* 0x000000ffff109224 */ /* 0x000fe400078e000a */
[----:B------:R-:W-:Y:S01]  /*09d0*/  @!P1 IMAD.MOV.U32 R17, RZ, RZ, R11 ;  /* 0x000000ffff119224 */ /* 0x000fe200078e000b */
[----:B------:R-:W-:Y:S06]  /*09e0*/  @!P2 BRA `(.L_x_5) ;  /* 0x00000000000ca947 */ /* 0x000fec0003800000 */
[----:B------:R-:W-:Y:S01]  /*09f0*/  UCGABAR_WAIT ;  /* 0x0000000000007dc7 */ /* 0x000fe20008000000 */
[----:B------:R-:W-:Y:S01]  /*0a00*/  CCTL.IVALL ;  /* 0x00000000ff00798f */ /* 0x000fe20002000000 */
[----:B------:R-:W-:Y:S05]  /*0a10*/  BRA `(.L_x_6) ;  /* 0x0000000000047947 */ /* 0x000fea0003800000 */
.L_x_5:
[----:B------:R-:W-:Y:S06]  /*0a20*/  BAR.SYNC.DEFER_BLOCKING 0x0 ;  /* 0x0000000000007b1d */ /* 0x000fec0000010000 */
.L_x_6:
[----:B------:R-:W-:Y:S05]  /*0a30*/  @!P3 BRA `(.L_x_7) ;  /* 0x0000005c00c4b947 */ /* 0x000fea0003800000 */
[----:B------:R-:W-:-:S13]  /*0a40*/  ISETP.GT.U32.AND P0, PT, R8, 0x1, PT ;  /* 0x000000010800780c */ /* 0x000fda0003f04070 */
[----:B------:R-:W-:Y:S05]  /*0a50*/  @P0 EXIT ;  /* 0x000000000000094d */ /* 0x000fea0003800000 */
[----:B------:R-:W-:Y:S01]  /*0a60*/  ULDC.64 UR4, c[0x0][0x650] ;  /* 0x0001940000047ab9 */ /* 0x000fe20000000a00 */
[----:B------:R-:W-:Y:S01]  /*0a70*/  PRMT R3, RZ, 0x7610, R3 ;  /* 0x00007610ff037816 */ /* 0x000fe20000000003 */
[----:B------:R-:W-:Y:S01]  /*0a80*/  IMAD.MOV.U32 R103, RZ, RZ, -0x1 ;  /* 0xffffffffff677424 */ /* 0x000fe200078e00ff */
[----:B------:R-:W-:Y:S01]  /*0a90*/  ISETP.GE.U32.AND P0, PT, R16, UR4, PT ;  /* 0x0000000410007c0c */ /* 0x000fe2000bf06070 */
[----:B------:R-:W-:Y:S02]  /*0aa0*/  IMAD.MOV.U32 R100, RZ, RZ, -0x1 ;  /* 0xffffffffff647424 */ /* 0x000fe400078e00ff */
[----:B------:R-:W-:Y:S01]  /*0ab0*/  IMAD.MOV.U32 R101, RZ, RZ, -0x1 ;  /* 0xffffffffff657424 */ /* 0x000fe200078e00ff */
[----:B------:R-:W-:-:S13]  /*0ac0*/  ISETP.GE.U32.AND.EX P0, PT, R17, UR5, PT, P0 ;  /* 0x0000000511007c0c */ /* 0x000fda000bf06100 */
[----:B------:R-:W-:Y:S05]  /*0ad0*/  @P0 BRA `(.L_x_8) ;  /* 0x0000000400280947 */ /* 0x000fea0003800000 */
[----:B------:R-:W0:Y:S01]  /*0ae0*/  LDC.64 R24, c[0x0][0x628] ;  /* 0x00018a00ff187b82 */ /* 0x000e220000000a00 */
[----:B------:R-:W-:Y:S02]  /*0af0*/  IMAD.MOV.U32 R10, RZ, RZ, R16 ;  /* 0x000000ffff0a7224 */ /* 0x000fe400078e0010 */
[----:B------:R-:W-:-:S05]  /*0b00*/  IMAD.MOV.U32 R11, RZ, RZ, R17 ;  /* 0x000000ffff0b7224 */ /* 0x000fca00078e0011 */
[----:B------:R-:W1:Y:S08]  /*0b10*/  LDC R8, c[0x0][0x630] ;  /* 0x00018c00ff087b82 */ /* 0x000e700000000800 */
[----:B------:R-:W2:Y:S01]  /*0b20*/  LDC.64 R26, c[0x0][0x620] ;  /* 0x00018800ff1a7b82 */ /* 0x000ea20000000a00 */
[----:B0-----:R-:W-:-:S04]  /*0b30*/  ISETP.NE.U32.AND P0, PT, R24, RZ, PT ;  /* 0x000000ff1800720c */ /* 0x001fc80003f05070 */
[----:B------:R-:W-:-:S13]  /*0b40*/  ISETP.NE.AND.EX P0, PT, R25, RZ, PT, P0 ;  /* 0x000000ff1900720c */ /* 0x000fda0003f05300 */
[----:B-12---:R-:W-:Y:S05]  /*0b50*/  @!P0 BRA `(.L_x_9) ;  /* 0x0000000000288947 */ /* 0x006fea0003800000 */
[----:B------:R-:W0:Y:S02]  /*0b60*/  LDC R3, c[0x0][0x634] ;  /* 0x00018d00ff037b82 */ /* 0x000e240000000800 */
[----:B0-----:R-:W-:-:S05]  /*0b70*/  IADD3 R3, P0, R16, R3, RZ ;  /* 0x0000000310037210 */ /* 0x001fca0007f1e0ff */
[----:B------:R-:W-:-:S04]  /*0b80*/  IMAD.X R21, RZ, RZ, R17, P0 ;  /* 0x000000ffff157224 */ /* 0x000fc800000e0611 */
[----:B------:R-:W-:-:S04]  /*0b90*/  IMAD.WIDE.U32 R10, R21, R24, RZ ;  /* 0x00000018150a7225 */ /* 0x000fc800078e00ff */
[----:B------:R-:W-:-:S04]  /*0ba0*/  IMAD.WIDE.U32 R12, P0, R3, R25, R10 ;  /* 0x00000019030c7225 */ /* 0x000fc8000780000a */
[----:B------:R-:W-:-:S04]  /*0bb0*/  IMAD.WIDE.U32 R10, R3, R24, RZ ;  /* 0x00000018030a7225 */ /* 0x000fc800078e00ff */
[----:B------:R-:W-:Y:S01]  /*0bc0*/  IMAD.X R15, RZ, RZ, RZ, P0 ;  /* 0x000000ffff0f7224 */ /* 0x000fe200000e06ff */
[----:B------:R-:W-:Y:S01]  /*0bd0*/  IADD3 RZ, P0, R11, R12, RZ ;  /* 0x0000000c0bff7210 */ /* 0x000fe20007f1e0ff */
[----:B------:R-:W-:-:S04]  /*0be0*/  IMAD.MOV.U32 R14, RZ, RZ, R13 ;  /* 0x000000ffff0e7224 */ /* 0x000fc800078e000d */
[----:B------:R-:W-:-:S08]  /*0bf0*/  IMAD.WIDE.U32.X R10, R21, R25, R14, P0 ;  /* 0x00000019150a7225 */ /* 0x000fd000000e040e */
.L_x_9:
[----:B------:R-:W0:Y:S01]  /*0c00*/  LDC.64 R30, c[0x0][0x640] ;  /* 0x00019000ff1e7b82 */ /* 0x000e220000000a00 */
[-CC-:B------:R-:W-:Y:S01]  /*0c10*/  SHF.R.U64 R101, R10, R8.reuse, R11.reuse ;  /* 0x000000080a657219 */ /* 0x180fe2000000120b */
[----:B------:R-:W-:Y:S01]  /*0c20*/  IMAD R29, R9, R23, R4 ;  /* 0x00000017091d7224 */ /* 0x000fe200078e0204 */
[----:B------:R-:W-:Y:S01]  /*0c30*/  SHF.R.U32.HI R3, RZ, R8, R11 ;  /* 0x00000008ff037219 */ /* 0x000fe2000001160b */
[----:B------:R-:W-:Y:S01]  /*0c40*/  IMAD.MOV.U32 R23, RZ, RZ, 0x1 ;  /* 0x00000001ff177424 */ /* 0x000fe200078e00ff */
[----:B------:R-:W-:-:S03]  /*0c50*/  IADD3 R5, P0, RZ, -R101, RZ ;  /* 0x80000065ff057210 */ /* 0x000fc60007f1e0ff */
[----:B------:R-:W1:Y:S02]  /*0c60*/  LDC R12, c[0x0][0x618] ;  /* 0x00018600ff0c7b82 */ /* 0x000e640000000800 */
[----:B------:R-:W-:Y:S02]  /*0c70*/  IMAD.X R3, RZ, RZ, ~R3, P0 ;  /* 0x000000ffff037224 */ /* 0x000fe400000e0e03 */
[----:B------:R-:W-:-:S04]  /*0c80*/  IMAD.WIDE.U32 R10, R5, R26, R16 ;  /* 0x0000001a050a7225 */ /* 0x000fc800078e0010 */
[----:B------:R-:W2:Y:S01]  /*0c90*/  LDC R20, c[0x0][0x608] ;  /* 0x00018200ff147b82 */ /* 0x000ea20000000800 */
[----:B------:R-:W-:Y:S02]  /*0ca0*/  IMAD R8, R3, R26, RZ ;  /* 0x0000001a03087224 */ /* 0x000fe400078e02ff */
[----:B------:R-:W-:Y:S02]  /*0cb0*/  IMAD.MOV.U32 R3, RZ, RZ, -0x1 ;  /* 0xffffffffff037424 */ /* 0x000fe400078e00ff */
[----:B------:R-:W-:-:S03]  /*0cc0*/  IMAD R5, R5, R27, R8 ;  /* 0x0000001b05057224 */ /* 0x000fc600078e0208 */
[----:B------:R-:W3:Y:S01]  /*0cd0*/  LDC R28, c[0x0][0x658] ;  /* 0x00019600ff1c7b82 */ /* 0x000ee20000000800 */
[----:B------:R-:W-:Y:S01]  /*0ce0*/  IMAD.IADD R5, R11, 0x1, R5 ;  /* 0x000000010b057824 */ /* 0x000fe200078e0205 */
[----:B0-----:R-:W-:-:S04]  /*0cf0*/  ISETP.NE.U32.AND P0, PT, R30, RZ, PT ;  /* 0x000000ff1e00720c */ /* 0x001fc80003f05070 */
[----:B------:R-:W-:Y:S02]  /*0d00*/  ISETP.NE.AND.EX P0, PT, R31, RZ, PT, P0 ;  /* 0x000000ff1f00720c */ /* 0x000fe40003f05300 */
[----:B------:R-:W0:Y:S01]  /*0d10*/  LDC R24, c[0x0][0x600] ;  /* 0x00018000ff187b82 */ /* 0x000e220000000800 */
[-CC-:B-1----:R-:W-:Y:S02]  /*0d20*/  SHF.R.U64 R14, R10, R12.reuse, R5.reuse ;  /* 0x0000000c0a0e7219 */ /* 0x182fe40000001205 */
[----:B------:R-:W-:-:S05]  /*0d30*/  SHF.R.U32.HI R5, RZ, R12, R5 ;  /* 0x0000000cff057219 */ /* 0x000fca0000011605 */
[----:B------:R-:W1:Y:S01]  /*0d40*/  LDC R15, c[0x0][0x648] ;  /* 0x00019200ff0f7b82 */ /* 0x000e620000000800 */
[-CC-:B--2---:R-:W-:Y:S02]  /*0d50*/  SHF.R.U64 R27, R14, R20.reuse, R5.reuse ;  /* 0x000000140e1b7219 */ /* 0x184fe40000001205 */
[----:B------:R-:W-:-:S05]  /*0d60*/  SHF.R.U32.HI R5, RZ, R20, R5 ;  /* 0x00000014ff057219 */ /* 0x000fca0000011605 */
[----:B------:R-:W2:Y:S01]  /*0d70*/  LDC R21, c[0x0][0x638] ;  /* 0x00018e00ff157b82 */ /* 0x000ea20000000800 */
[-CC-:B---3--:R-:W-:Y:S02]  /*0d80*/  SHF.R.U64 R20, R27, R28.reuse, R5.reuse ;  /* 0x0000001c1b147219 */ /* 0x188fe40000001205 */
[-C--:B------:R-:W-:Y:S02]  /*0d90*/  SHF.L.U32 R3, R3, R28.reuse, RZ ;  /* 0x0000001c03037219 */ /* 0x080fe400000006ff */
[----:B------:R-:W-:Y:S01]  /*0da0*/  SHF.R.U32.HI R5, RZ, R28, R5 ;  /* 0x0000001cff057219 */ /* 0x000fe20000011605 */
[----:B------:R-:W-:Y:S01]  /*0db0*/  IMAD.MOV.U32 R4, RZ, RZ, R20 ;  /* 0x000000ffff047224 */ /* 0x000fe200078e0014 */
[----:B------:R-:W-:Y:S01]  /*0dc0*/  LOP3.LUT R12, RZ, R3, RZ, 0x33, !PT ;  /* 0x00000003ff0c7212 */ /* 0x000fe200078e33ff */
[----:B------:R-:W3:Y:S01]  /*0dd0*/  LDC R25, c[0x0][0x610] ;  /* 0x00018400ff197b82 */ /* 0x000ee20000000800 */
[----:B------:R-:W-:Y:S05]  /*0de0*/  @!P0 BRA `(.L_x_10) ;  /* 0x0000000000288947 */ /* 0x000fea0003800000 */
[----:B------:R-:W4:Y:S02]  /*0df0*/  LDC R3, c[0x0][0x64c] ;  /* 0x00019300ff037b82 */ /* 0x000f240000000800 */
[----:B----4-:R-:W-:-:S05]  /*0e00*/  IADD3 R3, P0, R20, R3, RZ ;  /* 0x0000000314037210 */ /* 0x010fca0007f1e0ff */
        /* <DEDUP_REMOVED lines=8> */
.L_x_10:
[----:B-1----:R-:W-:Y:S01]  /*0e90*/  SHF.R.U64 R4, R4, R15, R5 ;  /* 0x0000000f04047219 */ /* 0x002fe20000001205 */
[----:B0-----:R-:W-:Y:S01]  /*0ea0*/  VIADD R5, R24, 0xffffffff ;  /* 0xffffffff18057836 */ /* 0x001fe20000000000 */
[----:B------:R-:W-:Y:S02]  /*0eb0*/  SHF.L.U32 R3, R23, R28, RZ ;  /* 0x0000001c17037219 */ /* 0x000fe400000006ff */
[----:B------:R-:W-:Y:S01]  /*0ec0*/  LOP3.LUT R12, R27, R12, RZ, 0xc0, !PT ;  /* 0x0000000c1b0c7212 */ /* 0x000fe200078ec0ff */
[----:B------:R-:W-:Y:S01]  /*0ed0*/  IMAD.MOV R8, RZ, RZ, -R4 ;  /* 0x000000ffff087224 */ /* 0x000fe200078e0a04 */
[----:B------:R-:W-:Y:S02]  /*0ee0*/  SEL R6, R6, R29, !P1 ;  /* 0x0000001d06067207 */ /* 0x000fe40004800000 */
[----:B------:R-:W-:Y:S01]  /*0ef0*/  LOP3.LUT R5, R14, R5, RZ, 0xc0, !PT ;  /* 0x000000050e057212 */ /* 0x000fe200078ec0ff */
[----:B------:R-:W-:Y:S02]  /*0f00*/  IMAD R9, R3, R4, R12 ;  /* 0x0000000403097224 */ /* 0x000fe400078e020c */
[----:B--2---:R-:W-:-:S02]  /*0f10*/  IMAD R3, R8, R21, R20 ;  /* 0x0000001508037224 */ /* 0x004fc400078e0214 */
[----:B---3--:R-:W-:Y:S02]  /*0f20*/  IMAD R6, R9, R25, R6 ;  /* 0x0000001909067224 */ /* 0x008fe400078e0206 */
[----:B------:R-:W-:Y:S02]  /*0f30*/  IMAD R103, R3, R24, R5 ;  /* 0x0000001803677224 */ /* 0x000fe400078e0205 */
[----:B------:R-:W-:-:S03]  /*0f40*/  IMAD.MOV.U32 R4, RZ, RZ, 0x1 ;  /* 0x00000001ff047424 */ /* 0x000fc600078e00ff */
[----:B------:R-:W-:Y:S02]  /*0f50*/  SEL R100, R103, R6, !P1 ;  /* 0x0000000667647207 */ /* 0x000fe40004800000 */
[----:B------:R-:W-:Y:S02]  /*0f60*/  PRMT R3, R4, 0x7610, R3 ;  /* 0x0000761004037816 */ /* 0x000fe40000000003 */
[----:B------:R-:W-:-:S07]  /*0f70*/  SEL R103, R6, R103, !P1 ;  /* 0x0000006706677207 */ /* 0x000fce0004800000 */
.L_x_8:
[----:B------:R-:W-:-:S08]  /*0f80*/  NOP ;  /* 0x0000000000007918 */ /* 0x000fd00000000000 */
[----:B------:R-:W0:Y:S02]  /*0f90*/  USETMAXREG.TRY_ALLOC.CTAPOOL UP0, 0xe8 ;  /* 0x000000e8000079c8 */ /* 0x000e240008000600 */
[----:B0-----:R-:W-:-:S13]  /*0fa0*/  PLOP3.LUT P0, PT, PT, PT, UP0, 0x80, 0x0 ;  /* 0x000000000000781c */ /* 0x001fda0003f0f008 */
[----:B------:R-:W-:Y:S05]  /*0fb0*/  @!P0 BRA `(.L_x_8) ;  /* 0xfffffffc00f08947 */ /* 0x000fea000383ffff */
[----:B------:R-:W-:Y:S01]  /*0fc0*/  ULDC.64 UR4, c[0x0][0x598] ;  /* 0x0001660000047ab9 */ /* 0x000fe20000000a00 */
[----:B------:R-:W-:Y:S01]  /*0fd0*/  ULDC.64 UR38, c[0x0][0x208] ;  /* 0x0000820000267ab9 */ /* 0x000fe20000000a00 */
[----:B------:R-:W-:-:S04]  /*0fe0*/  ISETP.NE.U32.AND P0, PT, RZ, UR4, PT ;  /* 0x00000004ff007c0c */ /* 0x000fc8000bf05070 */
[----:B------:R-:W-:-:S13]  /*0ff0*/  ISETP.NE.AND.EX P0, PT, RZ, UR5, PT, P0 ;  /* 0x00000005ff007c0c */ /* 0x000fda000bf05300 */
[----:B------:R-:W-:Y:S05]  /*1000*/  @!P0 BRA `(.L_x_11) ;  /* 0x00000000001c8947 */ /* 0x000fea0003800000 */
[----:B------:R-:W0:Y:S02]  /*1010*/  LDC.64 R4, c[0x0][0x598] ;  /* 0x00016600ff047b82 */ /* 0x000e240000000a00 */
[----:B0-----:R-:W2:Y:S02]  /*1020*/  LDG.E.64 R4, desc[UR38][R4.64] ;  /* 0x0000002604047981 */ /* 0x001ea4000c1e1b00 */
[----:B--2---:R-:W-:-:S04]  /*1030*/  ISETP.NE.U32.AND P0, PT, R4, RZ, PT ;  /* 0x000000ff0400720c */ /* 0x004fc80003f05070 */
[----:B------:R-:W-:-:S13]  /*1040*/  ISETP.NE.AND.EX P0, PT, R5, RZ, PT, P0 ;  /* 0x000000ff0500720c */ /* 0x000fda0003f05300 */
[----:B------:R-:W-:Y:S05]  /*1050*/  @!P0 BRA `(.L_x_11) ;  /* 0x0000000000088947 */ /* 0x000fea0003800000 */
[----:B------:R0:W5:Y:S01]  /*1060*/  LD.E R23, desc[UR38][R4.64] ;  /* 0x0000002604177980 */ /* 0x000162000c101900 */
[----:B------:R-:W-:Y:S05]  /*1070*/  BRA `(.L_x_12) ;  /* 0x0000000000247947 */ /* 0x000fea0003800000 */
.L_x_11:
[----:B------:R-:W-:Y:S02]  /*1080*/  ULDC.64 UR4, c[0x0][0x588] ;  /* 0x0001620000047ab9 */ /* 0x000fe40000000a00 */
[----:B------:R-:W-:-:S04]  /*1090*/  ISETP.NE.U32.AND P0, PT, RZ, UR4, PT ;  /* 0x00000004ff007c0c */ /* 0x000fc8000bf05070 */
[----:B------:R-:W-:-:S13]  /*10a0*/  ISETP.NE.AND.EX P0, PT, RZ, UR5, PT, P0 ;  /* 0x00000005ff007c0c */ /* 0x000fda000bf05300 */
[----:B------:R-:W-:Y:S05]  /*10b0*/  @!P0 BRA `(.L_x_13) ;  /* 0x00000000000c8947 */ /* 0x000fea0003800000 */
[----:B------:R-:W0:Y:S02]  /*10c0*/  LDC.64 R4, c[0x0][0x588] ;  /* 0x00016200ff047b82 */ /* 0x000e240000000a00 */
[----:B0-----:R1:W5:Y:S01]  /*10d0*/  LDG.E R23, desc[UR38][R4.64] ;  /* 0x0000002604177981 */ /* 0x001362000c1e1900 */
[----:B------:R-:W-:Y:S05]  /*10e0*/  BRA `(.L_x_12) ;  /* 0x0000000000087947 */ /* 0x000fea0003800000 */
.L_x_13:
[----:B------:R-:W-:Y:S02]  /*10f0*/  ULDC UR4, c[0x0][0x580] ;  /* 0x0001600000047ab9 */ /* 0x000fe40000000800 */
[----:B------:R-:W-:-:S07]  /*1100*/  IMAD.U32 R23, RZ, RZ, UR4 ;  /* 0x00000004ff177e24 */ /* 0x000fce000f8e00ff */
.L_x_12:
[----:B------:R-:W-:Y:S02]  /*1110*/  ULDC.64 UR4, c[0x0][0x5a0] ;  /* 0x0001680000047ab9 */ /* 0x000fe40000000a00 */
[----:B------:R-:W-:-:S04]  /*1120*/  ISETP.NE.U32.AND P0, PT, RZ, UR4, PT ;  /* 0x00000004ff007c0c */ /* 0x000fc8000bf05070 */
[----:B------:R-:W-:-:S13]  /*1130*/  ISETP.NE.AND.EX P0, PT, RZ, UR5, PT, P0 ;  /* 0x00000005ff007c0c */ /* 0x000fda000bf05300 */
[----:B------:R-:W-:Y:S05]  /*1140*/  @!P0 BRA `(.L_x_14) ;  /* 0x00000000001c8947 */ /* 0x000fea0003800000 */
[----:B01----:R-:W0:Y:S02]  /*1150*/  LDC.64 R4, c[0x0][0x5a0] ;  /* 0x00016800ff047b82 */ /* 0x003e240000000a00 */
[----:B0-----:R-:W2:Y:S02]  /*1160*/  LDG.E.64 R4, desc[UR38][R4.64] ;  /* 0x0000002604047981 */ /* 0x001ea4000c1e1b00 */
[----:B--2---:R-:W-:-:S04]  /*1170*/  ISETP.NE.U32.AND P0, PT, R4, RZ, PT ;  /* 0x000000ff0400720c */ /* 0x004fc80003f05070 */
[----:B------:R-:W-:-:S13]  /*1180*/  ISETP.NE.AND.EX P0, PT, R5, RZ, PT, P0 ;  /* 0x000000ff0500720c */ /* 0x000fda0003f05300 */
[----:B------:R-:W-:Y:S05]  /*1190*/  @!P0 BRA `(.L_x_14) ;  /* 0x0000000000088947 */ /* 0x000fea0003800000 */
[----:B------:R0:W5:Y:S01]  /*11a0*/  LD.E R90, desc[UR38][R4.64] ;  /* 0x00000026045a7980 */ /* 0x000162000c101900 */
[----:B------:R-:W-:Y:S05]  /*11b0*/  BRA `(.L_x_15) ;  /* 0x0000000000247947 */ /* 0x000fea0003800000 */
.L_x_14:
[----:B------:R-:W-:Y:S02]  /*11c0*/  ULDC.64 UR4, c[0x0][0x590] ;  /* 0x0001640000047ab9 */ /* 0x000fe40000000a00 */
[----:B------:R-:W-:-:S04]  /*11d0*/  ISETP.NE.U32.AND P0, PT, RZ, UR4, PT ;  /* 0x00000004ff007c0c */ /* 0x000fc8000bf05070 */
[----:B------:R-:W-:-:S13]  /*11e0*/  ISETP.NE.AND.EX P0, PT, RZ, UR5, PT, P0 ;  /* 0x00000005ff007c0c */ /* 0x000fda000bf05300 */
[----:B------:R-:W-:Y:S05]  /*11f0*/  @!P0 BRA `(.L_x_16) ;  /* 0x00000000000c8947 */ /* 0x000fea0003800000 */
[----:B------:R-:W2:Y:S02]  /*1200*/  LDC.64 R90, c[0x0][0x590] ;  /* 0x00016400ff5a7b82 */ /* 0x000ea40000000a00 */
[----:B--2---:R2:W5:Y:S01]  /*1210*/  LDG.E R90, desc[UR38][R90.64] ;  /* 0x000000265a5a7981 */ /* 0x004562000c1e1900 */
[----:B------:R-:W-:Y:S05]  /*1220*/  BRA `(.L_x_15) ;  /* 0x0000000000087947 */ /* 0x000fea0003800000 */
.L_x_16:
[----:B------:R-:W-:Y:S02]  /*1230*/  ULDC UR4, c[0x0][0x584] ;  /* 0x0001610000047ab9 */ /* 0x000fe40000000800 */
[----:B------:R-:W-:-:S07]  /*1240*/  IMAD.U32 R90, RZ, RZ, UR4 ;  /* 0x00000004ff5a7e24 */ /* 0x000fce000f8e00ff */
.L_x_15:
[----:B------:R-:W-:-:S13]  /*1250*/  LOP3.LUT P0, RZ, R3, 0xff, RZ, 0xc0, !PT ;  /* 0x000000ff03ff7812 */ /* 0x000fda000780c0ff */
[----:B------:R-:W-:Y:S05]  /*1260*/  @!P0 EXIT ;  /* 0x000000000000894d */ /* 0x000fea0003800000 */
[----:B------:R-:W3:Y:S01]  /*1270*/  LDC R93, c[0x0][0x658] ;  /* 0x00019600ff5d7b82 */ /* 0x000ee20000000800 */
[----:B------:R-:W-:Y:S01]  /*1280*/  LOP3.LUT R7, R7, 0x1, RZ, 0xc0, !PT ;  /* 0x0000000107077812 */ /* 0x000fe200078ec0ff */
[----:B------:R-:W-:Y:S01]  /*1290*/  ULDC.64 UR6, c[0x0][0x288] ;  /* 0x0000a20000067ab9 */ /* 0x000fe20000000a00 */
[----:B------:R-:W-:Y:S01]  /*12a0*/  SHF.R.U32.HI R3, RZ, 0x2, R95 ;  /* 0x00000002ff037819 */ /* 0x000fe2000001165f */
[----:B------:R-:W-:Y:S01]  /*12b0*/  UIADD3 UR4, UR7, 0x3f, URZ ;  /* 0x0000003f07047890 */ /* 0x000fe2000fffe03f */
[----:B------:R-:W-:Y:S01]  /*12c0*/  SHF.R.U32.HI R0, RZ, 0x1, R0 ;  /* 0x00000001ff007819 */ /* 0x000fe20000011600 */
[----:B------:R-:W-:Y:S01]  /*12d0*/  IMAD.SHL.U32 R88, R7, 0x40, RZ ;  /* 0x0000004007587824 */ /* 0x000fe200078e00ff */
[----:B------:R-:W-:Y:S01]  /*12e0*/  LOP3.LUT R3, R3, 0x7, RZ, 0xc0, !PT ;  /* 0x0000000703037812 */ /* 0x000fe200078ec0ff */
[----:B------:R-:W4:Y:S01]  /*12f0*/  LDC.64 R8, c[0x0][0x5c8] ;  /* 0x00017200ff087b82 */ /* 0x000f220000000a00 */
[----:B------:R-:W-:Y:S01]  /*1300*/  USHF.R.S32.HI UR5, URZ, 0x1f, UR4 ;  /* 0x0000001f3f057899 */ /* 0x000fe20008011404 */
[----:B------:R-:W-:Y:S01]  /*1310*/  LOP3.LUT R0, R0, 0x30, RZ, 0xc0, !PT ;  /* 0x0000003000007812 */ /* 0x000fe200078ec0ff */
[----:B------:R-:W-:Y:S01]  /*1320*/  IMAD.MOV.U32 R6, RZ, RZ, 0x1 ;  /* 0x00000001ff067424 */ /* 0x000fe200078e00ff */
[--C-:B------:R-:W-:Y:S01]  /*1330*/  LOP3.LUT R88, R88, 0x40, R3.reuse, 0xe2, !PT ;  /* 0x0000004058587812 */ /* 0x100fe200078ee203 */
[----:B------:R-:W-:Y:S01]  /*1340*/  ULEA.HI UR5, UR5, UR4, URZ, 0x6 ;  /* 0x0000000405057291 */ /* 0x000fe2000f8f303f */
[-C--:B01----:R-:W-:Y:S01]  /*1350*/  IADD3 R4, RZ, -R0.reuse, -R3 ;  /* 0x80000000ff047210 */ /* 0x083fe20007ffe803 */
[----:B------:R-:W-:Y:S01]  /*1360*/  IMAD.U32 R5, RZ, RZ, UR6 ;  /* 0x00000006ff057e24 */ /* 0x000fe2000f8e00ff */
[----:B------:R-:W0:Y:S01]  /*1370*/  LDC R97, c[0x0][0x600] ;  /* 0x00018000ff617b82 */ /* 0x000e220000000800 */
[----:B------:R-:W-:Y:S01]  /*1380*/  LOP3.LUT R88, R88, R0, RZ, 0xfc, !PT ;  /* 0x0000000058587212 */ /* 0x000fe200078efcff */
[----:B------:R-:W-:Y:S01]  /*1390*/  IMAD.MOV.U32 R0, RZ, RZ, -0x1 ;  /* 0xffffffffff007424 */ /* 0x000fe200078e00ff */
[----:B------:R-:W-:Y:S01]  /*13a0*/  USHF.R.S32.HI UR43, URZ, 0x6, UR5 ;  /* 0x000000063f2b7899 */ /* 0x000fe20008011405 */
[----:B------:R-:W-:Y:S01]  /*13b0*/  LOP3.LUT R94, R95, 0x3, RZ, 0xc0, !PT ;  /* 0x000000035f5e7812 */ /* 0x000fe200078ec0ff */
[----:B------:R-:W-:Y:S01]  /*13c0*/  IMAD R4, R7, -0x40, R4 ;  /* 0xffffffc007047824 */ /* 0x000fe200078e0204 */
[C---:B------:R-:W-:Y:S01]  /*13d0*/  LOP3.LUT R96, R95.reuse, 0x80, RZ, 0xc0, !PT ;  /* 0x000000805f607812 */ /* 0x040fe200078ec0ff */
[----:B------:R-:W-:Y:S01]  /*13e0*/  UISETP.LT.AND UP0, UPT, UR43, 0x1, UPT ;  /* 0x000000012b00788c */ /* 0x000fe2000bf01270 */
[-C--:B---3--:R-:W-:Y:S01]  /*13f0*/  SHF.L.U32 R0, R0, R93.reuse, RZ ;  /* 0x0000005d00007219 */ /* 0x088fe200000006ff */
[----:B------:R-:W-:Y:S01]  /*1400*/  ULDC UR4, c[0x0][0x284] ;  /* 0x0000a10000047ab9 */ /* 0x000fe20000000800 */
[----:B------:R-:W-:Y:S01]  /*1410*/  IMAD R94, R94, -0x2, R5 ;  /* 0xfffffffe5e5e7824 */ /* 0x000fe200078e0205 */
[----:B------:R-:W-:Y:S01]  /*1420*/  USEL UR44, UR43, 0x1, UP0 ;  /* 0x000000012b2c7887 */ /* 0x000fe20008000000 */
[----:B------:R-:W-:Y:S01]  /*1430*/  SHF.L.U32 R93, R6, R93, RZ ;  /* 0x0000005d065d7219 */ /* 0x000fe200000006ff */
[----:B------:R-:W-:Y:S01]  /*1440*/  IMAD.SHL.U32 R95, R95, 0x2, RZ ;  /* 0x000000025f5f7824 */ /* 0x000fe200078e00ff */
[----:B------:R-:W-:Y:S01]  /*1450*/  LOP3.LUT R102, R18, 0x1, RZ, 0xfc, !PT ;  /* 0x0000000112667812 */ /* 0x000fe200078efcff */
[----:B------:R-:W-:Y:S01]  /*1460*/  VIADD R99, R4, UR4 ;  /* 0x0000000404637c36 */ /* 0x000fe20008000000 */
[C---:B----4-:R-:W-:Y:S01]  /*1470*/  SHF.L.U64.HI R92, R8.reuse, 0x3, R9 ;  /* 0x00000003085c7819 */ /* 0x050fe20000010209 */
[----:B--2---:R-:W-:Y:S01]  /*1480*/  IMAD.SHL.U32 R91, R8, 0x8, RZ ;  /* 0x00000008085b7824 */ /* 0x004fe200078e00ff */
[----:B------:R-:W-:Y:S01]  /*1490*/  SHF.R.U32.HI R96, RZ, 0x7, R96 ;  /* 0x00000007ff607819 */ /* 0x000fe20000011660 */
[----:B------:R-:W-:Y:S01]  /*14a0*/  IMAD.MOV.U32 R89, RZ, RZ, RZ ;  /* 0x000000ffff597224 */ /* 0x000fe200078e00ff */
[----:B------:R-:W-:Y:S01]  /*14b0*/  LOP3.LUT R98, RZ, R0, RZ, 0x33, !PT ;  /* 0x00000000ff627212 */ /* 0x000fe200078e33ff */
[----:B------:R-:W-:Y:S01]  /*14c0*/  UIADD3 UR44, UR43, -UR44, URZ ;  /* 0x8000002c2b2c7290 */ /* 0x000fe2000fffe03f */
[----:B------:R-:W-:Y:S01]  /*14d0*/  UMOV UR40, URZ ;  /* 0x0000003f00287c82 */ /* 0x000fe20008000000 */
[----:B0-----:R-:W-:Y:S01]  /*14e0*/  VIADD R97, R97, 0xffffffff ;  /* 0xffffffff61617836 */ /* 0x001fe20000000000 */
[----:B------:R-:W-:-:S09]  /*14f0*/  UMOV UR41, URZ ;  /* 0x0000003f00297c82 */ /* 0x000fd20008000000 */
.L_x_164:
[----:B0-----:R-:W0:Y:S01]  /*1500*/  SHFL.IDX PT, R0, R96, RZ, 0x1f ;  /* 0x00001fff60007589 */ /* 0x001e2200000e0000 */
[----:B-1----:R-:W1:Y:S01]  /*1510*/  S2UR UR7, SR_CgaCtaId ;  /* 0x00000000000779c3 */ /* 0x002e620000008800 */
[----:B------:R-:W-:Y:S01]  /*1520*/  UMOV UR6, 0x400 ;  /* 0x0000040000067882 */ /* 0x000fe20000000000 */
[----:B0-----:R-:W-:Y:S01]  /*1530*/  R2UR UR4, R0 ;  /* 0x00000000000472ca */ /* 0x001fe200000e0000 */
[----:B-1----:R-:W-:-:S12]  /*1540*/  ULEA UR6, UR7, UR6, 0x18 ;  /* 0x0000000607067291 */ /* 0x002fd8000f8ec03f */
[----:B------:R-:W-:-:S04]  /*1550*/  ULEA.HI UR5, UR4, UR4, URZ, 0x1 ;  /* 0x0000000404057291 */ /* 0x000fc8000f8f083f */
[----:B------:R-:W-:-:S04]  /*1560*/  ULOP3.LUT UR5, UR5, 0x7fffe, URZ, 0xc0, !UPT ;  /* 0x0007fffe05057892 */ /* 0x000fc8000f8ec03f */
[----:B------:R-:W-:-:S03]  /*1570*/  UIADD3 UR5, UR4, -UR5, URZ ;  /* 0x8000000504057290 */ /* 0x000fc6000fffe03f */
[----:B------:R-:W-:Y:S01]  /*1580*/  ULDC UR4, c[0x0][0x28c] ;  /* 0x0000a30000047ab9 */ /* 0x000fe20000000800 */
[----:B------:R-:W-:Y:S01]  /*1590*/  ULEA UR5, UR5, UR6, 0xd ;  /* 0x0000000605057291 */ /* 0x000fe2000f8e683f */
[----:B------:R-:W-:-:S03]  /*15a0*/  ISETP.LT.AND P0, PT, RZ, UR4, PT ;  /* 0x00000004ff007c0c */ /* 0x000fc6000bf01270 */
[----:B------:R-:W-:-:S04]  /*15b0*/  UIADD3 UR5, UR5, 0x180, URZ ;  /* 0x0000018005057890 */ /* 0x000fc8000fffe03f */
[----:B------:R-:W-:-:S04]  /*15c0*/  USHF.R.U32.HI UR5, URZ, 0x4, UR5 ;  /* 0x000000043f057899 */ /* 0x000fc80008011605 */
[----:B------:R-:W-:-:S04]  /*15d0*/  ULOP3.LUT UR5, UR5, 0x3fff, URZ, 0xc0, !UPT ;  /* 0x00003fff05057892 */ /* 0x000fc8000f8ec03f */
[----:B------:R-:W-:Y:S01]  /*15e0*/  ULOP3.LUT UR45, UR5, 0x10000, URZ, 0xfc, !UPT ;  /* 0x00010000052d7892 */ /* 0x000fe2000f8efc3f */
[----:B--2345:R-:W-:Y:S11]  /*15f0*/  @P0 BRA `(.L_x_17) ;  /* 0x0000000000400947 */ /* 0x03cff60003800000 */
[----:B------:R-:W-:Y:S01]  /*1600*/  MOV R0, 0x0 ;  /* 0x0000000000007802 */ /* 0x000fe20000000f00 */
[----:B------:R-:W-:Y:S01]  /*1610*/  ULDC.64 UR4, c[0x4][0x68] ;  /* 0x01001a0000047ab9 */ /* 0x000fe20000000a00 */
[----:B------:R-:W-:Y:S01]  /*1620*/  ULDC.64 UR6, c[0x4][0x8] ;  /* 0x0100020000067ab9 */ /* 0x000fe20000000a00 */
[----:B------:R-:W-:Y:S01]  /*1630*/  IMAD.U32 R4, RZ, RZ, UR4 ;  /* 0x00000004ff047e24 */ /* 0x000fe2000f8e00ff */
[----:B------:R0:W1:Y:S01]  /*1640*/  LDC.64 R14, c[0x4][R0] ;  /* 0x01000000000e7b82 */ /* 0x0000620000000a00 */
[----:B------:R-:W-:Y:S01]  /*1650*/  IMAD.U32 R5, RZ, RZ, UR5 ;  /* 0x00000005ff057e24 */ /* 0x000fe2000f8e00ff */
[----:B------:R-:W-:Y:S01]  /*1660*/  ULDC.64 UR4, c[0x4][0x70] ;  /* 0x01001c0000047ab9 */ /* 0x000fe20000000a00 */
[----:B------:R-:W-:Y:S02]  /*1670*/  IMAD.U32 R10, RZ, RZ, UR6 ;  /* 0x00000006ff0a7e24 */ /* 0x000fe4000f8e00ff */
[----:B------:R-:W-:Y:S02]  /*1680*/  IMAD.U32 R6, RZ, RZ, UR4 ;  /* 0x00000004ff067e24 */ /* 0x000fe4000f8e00ff */
[----:B------:R-:W-:-:S02]  /*1690*/  IMAD.U32 R7, RZ, RZ, UR5 ;  /* 0x00000005ff077e24 */ /* 0x000fc4000f8e00ff */
[----:B------:R-:W-:Y:S02]  /*16a0*/  IMAD.U32 R11, RZ, RZ, UR7 ;  /* 0x00000007ff0b7e24 */ /* 0x000fe4000f8e00ff */
[----:B------:R-:W-:Y:S02]  /*16b0*/  IMAD.MOV.U32 R8, RZ, RZ, 0x1e1 ;  /* 0x000001e1ff087424 */ /* 0x000fe400078e00ff */
[----:B------:R-:W-:Y:S02]  /*16c0*/  IMAD.MOV.U32 R12, RZ, RZ, 0x1 ;  /* 0x00000001ff0c7424 */ /* 0x000fe400078e00ff */
[----:B0-----:R-:W-:-:S07]  /*16d0*/  IMAD.MOV.U32 R13, RZ, RZ, RZ ;  /* 0x000000ffff0d7224 */ /* 0x001fce00078e00ff */
[----:B------:R-:W-:-:S07]  /*16e0*/  LEPC R20, `(.L_x_17) ;  /* 0x000000001014794e */ /* 0x000fce0000000000 */
[----:B-1---5:R-:W-:Y:S05]  /*16f0*/  CALL.ABS.NOINC R14 ;  /* 0x000000000e007343 */ /* 0x022fea0003c00000 */
.L_x_17:
[----:B------:R-:W-:-:S13]  /*1700*/  ISETP.NE.AND P0, PT, R102, 0x3, PT ;  /* 0x000000036600780c */ /* 0x000fda0003f05270 */
[----:B------:R-:W-:Y:S05]  /*1710*/  @!P0 BRA `(.L_x_18) ;  /* 0x0000000000048947 */ /* 0x000fea0003800000 */
[----:B------:R-:W-:Y:S01]  /*1720*/  BPT.TRAP 0x1 ;  /* 0x000000040000795c */ /* 0x000fe20000300000 */
.L_x_18:
[----:B------:R-:W0:Y:S01]  /*1730*/  S2UR UR5, SR_CgaCtaId ;  /* 0x00000000000579c3 */ /* 0x000e220000008800 */
[----:B------:R-:W-:Y:S01]  /*1740*/  UMOV UR4, 0x400 ;  /* 0x0000040000047882 */ /* 0x000fe20000000000 */
[----:B------:R-:W-:Y:S02]  /*1750*/  IMAD.U32 R0, RZ, RZ, UR40 ;  /* 0x00000028ff007e24 */ /* 0x000fe4000f8e00ff */
[----:B------:R-:W-:-:S03]  /*1760*/  IMAD.U32 R3, RZ, RZ, UR41 ;  /* 0x00000029ff037e24 */ /* 0x000fc6000f8e00ff */
[----:B------:R-:W-:Y:S01]  /*1770*/  SHF.L.U32 R0, R0, 0x1f, RZ ;  /* 0x0000001f00007819 */ /* 0x000fe200000006ff */
[----:B0-----:R-:W-:-:S06]  /*1780*/  ULEA UR4, UR5, UR4, 0x18 ;  /* 0x0000000405047291 */ /* 0x001fcc000f8ec03f */
[----:B------:R-:W-:-:S04]  /*1790*/  IMAD.U32 R6, RZ, RZ, UR4 ;  /* 0x00000004ff067e24 */ /* 0x000fc8000f8e00ff */
[----:B------:R-:W-:-:S04]  /*17a0*/  IMAD R3, R3, 0x8, R6 ;  /* 0x0000000803037824 */ /* 0x000fc800078e0206 */
[----:B------:R0:W1:Y:S01]  /*17b0*/  SYNCS.PHASECHK.TRANS64.TRYWAIT P1, [R3+URZ], R0 ;  /* 0x00000000030075a7 */ /* 0x000062000802017f */
[----:B------:R-:W-:Y:S05]  /*17c0*/  @!P0 BRA `(.L_x_19) ;  /* 0x0000000000048947 */ /* 0x000fea0003800000 */
[----:B------:R-:W-:Y:S01]  /*17d0*/  BPT.TRAP 0x1 ;  /* 0x000000040000795c */ /* 0x000fe20000300000 */
.L_x_19:
[----:B------:R-:W-:-:S05]  /*17e0*/  IMAD.U32 R4, RZ, RZ, UR44 ;  /* 0x0000002cff047e24 */ /* 0x000fca000f8e00ff */
[----:B------:R-:W-:Y:S01]  /*17f0*/  ISETP.GE.AND P2, PT, R4, 0x1, PT ;  /* 0x000000010400780c */ /* 0x000fe20003f46270 */
[----:B-1----:R-:W-:-:S12]  /*1800*/  @P1 BRA `(.L_x_20) ;  /* 0x0000000000081947 */ /* 0x002fd80003800000 */
[----:B------:R-:W1:Y:S02]  /*1810*/  SYNCS.PHASECHK.TRANS64.TRYWAIT P1, [R3+URZ], R0 ;  /* 0x00000000030075a7 */ /* 0x000e64000802017f */
[----:B-1----:R-:W-:Y:S05]  /*1820*/  @!P1 BRA `(.L_x_21) ;  /* 0x0000006800809947 */ /* 0x002fea0003800000 */
.L_x_20:
[----:B------:R-:W-:Y:S05]  /*1830*/  WARPSYNC.ALL ;  /* 0x0000000000007948 */ /* 0x000fea0003800000 */
[----:B------:R-:W-:Y:S01]  /*1840*/  R2UR UR4, R6 ;  /* 0x00000000060472ca */ /* 0x000fe200000e0000 */
[----:B------:R-:W-:Y:S01]  /*1850*/  ULEA UR5, UR41, UR45, 0xa ;  /* 0x0000002d29057291 */ /* 0x000fe2000f8e503f */
[----:B------:R-:W-:Y:S01]  /*1860*/  WARPGROUP.ARRIVE ;  /* 0x00000000000079c5 */ /* 0x000fe20000000000 */
[----:B------:R-:W-:Y:S01]  /*1870*/  UMOV UR9, 0x40000040 ;  /* 0x4000004000097882 */ /* 0x000fe20000000000 */
[----:B------:R-:W-:-:S04]  /*1880*/  UMOV UR11, 0x40000040 ;  /* 0x40000040000b7882 */ /* 0x000fc80000000000 */
[----:B------:R-:W-:-:S05]  /*1890*/  UMOV UR8, UR5 ;  /* 0x0000000500087c82 */ /* 0x000fca0008000000 */
[----:B------:R-:W-:-:S04]  /*18a0*/  UIADD3 UR4, UR4, 0x1c180, URZ ;  /* 0x0001c18004047890 */ /* 0x000fc8000fffe03f */
[----:B------:R-:W-:-:S04]  /*18b0*/  USHF.R.U32.HI UR4, URZ, 0x4, UR4 ;  /* 0x000000043f047899 */ /* 0x000fc80008011604 */
[----:B------:R-:W-:-:S04]  /*18c0*/  ULOP3.LUT UR4, UR4, 0x3fff, URZ, 0xc0, !UPT ;  /* 0x00003fff04047892 */ /* 0x000fc8000f8ec03f */
[----:B------:R-:W-:-:S04]  /*18d0*/  ULOP3.LUT UR4, UR4, 0x2000000, URZ, 0xfc, !UPT ;  /* 0x0200000004047892 */ /* 0x000fc8000f8efc3f */
[----:B------:R-:W-:-:S07]  /*18e0*/  ULEA UR6, UR41, UR4, 0xa ;  /* 0x0000000429067291 */ /* 0x000fce000f8e503f */
[----:B------:R-:W-:Y:S02]  /*18f0*/  UMOV UR10, UR6 ;  /* 0x00000006000a7c82 */ /* 0x000fe40008000000 */
[----:B------:R-:W-:Y:S01]  /*1900*/  HGMMA.64x128x16.F32 R24, gdesc[UR8].tnspB, RZ, !UPT, gsb0 ;  /* 0x41e00000081879f0 */ /* 0x000fe2000c0008ff */
[----:B------:R-:W-:Y:S02]  /*1910*/  UIADD3 UR8, UR5, 0x2, URZ ;  /* 0x0000000205087890 */ /* 0x000fe4000fffe03f */
[----:B------:R-:W-:Y:S01]  /*1920*/  UIADD3 UR10, UR6, 0x80, URZ ;  /* 0x00000080060a7890 */ /* 0x000fe2000fffe03f */
[----:B------:R-:W-:Y:S01]  /*1930*/  UMOV UR9, 0x40000040 ;  /* 0x4000004000097882 */ /* 0x000fe20000000000 */
[----:B------:R-:W-:Y:S01]  /*1940*/  UMOV UR11, 0x40000040 ;  /* 0x40000040000b7882 */ /* 0x000fe20000000000 */
[----:B------:R-:W-:Y:S02]  /*1950*/  WARPGROUP.DEPBAR.LE gsb0, 0x0 ;  /* 0x00008000000079c5 */ /* 0x000fe40000010000 */
[----:B------:R-:W-:-:S06]  /*1960*/  WARPGROUP.ARRIVE ;  /* 0x00000000000079c5 */ /* 0x000fcc0000000000 */
[----:B------:R-:W-:Y:S01]  /*1970*/  HGMMA.64x128x16.F32 R24, gdesc[UR8].tnspB, R24, gsb0 ;  /* 0x41e00000081879f0 */ /* 0x000fe20008000818 */
        /* <DEDUP_REMOVED lines=13> */
[----:B------:R-:W-:Y:S03]  /*1a50*/  HGMMA.64x128x16.F32 R24, gdesc[UR8].tnspB, R24, gsb0 ;  /* 0x41e00000081879f0 */ /* 0x000fe60008000818 */
[----:B------:R-:W-:Y:S02]  /*1a60*/  WARPGROUP.DEPBAR.LE gsb0, 0x0 ;  /* 0x00008000000079c5 */ /* 0x000fe40000010000 */
[----:B------:R-:W-:Y:S05]  /*1a70*/  @!P2 BRA `(.L_x_22) ;  /* 0x000000040028a947 */ /* 0x000fea0003800000 */
[----:B------:R-:W-:Y:S01]  /*1a80*/  UIADD3 UR5, UR41, 0x1, URZ ;  /* 0x0000000129057890 */ /* 0x000fe2000fffe03f */
[----:B01----:R-:W-:Y:S02]  /*1a90*/  IMAD.U32 R0, RZ, RZ, UR44 ;  /* 0x0000002cff007e24 */ /* 0x003fe4000f8e00ff */
[----:B------:R-:W-:Y:S01]  /*1aa0*/  IMAD.U32 R3, RZ, RZ, UR41 ;  /* 0x00000029ff037e24 */ /* 0x000fe2000f8e00ff */
[----:B------:R-:W-:-:S04]  /*1ab0*/  UISETP.NE.AND UP0, UPT, UR5, 0x7, UPT ;  /* 0x000000070500788c */ /* 0x000fc8000bf05270 */
[----:B------:R-:W-:Y:S02]  /*1ac0*/  USEL UR6, URZ, 0x1, UP0 ;  /* 0x000000013f067887 */ /* 0x000fe40008000000 */
[----:B------:R-:W-:Y:S02]  /*1ad0*/  USEL UR5, UR5, URZ, UP0 ;  /* 0x0000003f05057287 */ /* 0x000fe40008000000 */
[----:B------:R-:W-:-:S06]  /*1ae0*/  ULOP3.LUT UR6, UR40, UR6, URZ, 0x3c, !UPT ;  /* 0x0000000628067292 */ /* 0x000fcc000f8e3c3f */
[----:B------:R-:W-:-:S07]  /*1af0*/  IMAD.U32 R7, RZ, RZ, UR6 ;  /* 0x00000006ff077e24 */ /* 0x000fce000f8e00ff */
.L_x_29:
[----:B------:R-:W-:Y:S05]  /*1b00*/  @!P0 BRA `(.L_x_23) ;  /* 0x0000000000048947 */ /* 0x000fea0003800000 */
[----:B------:R-:W-:Y:S01]  /*1b10*/  BPT.TRAP 0x1 ;  /* 0x000000040000795c */ /* 0x000fe20000300000 */
.L_x_23:
[----:B------:R-:W0:Y:S01]  /*1b20*/  S2UR UR7, SR_CgaCtaId ;  /* 0x00000000000779c3 */ /* 0x000e220000008800 */
[----:B------:R-:W-:Y:S01]  /*1b30*/  UMOV UR6, 0x400 ;  /* 0x0000040000067882 */ /* 0x000fe20000000000 */
[----:B------:R-:W-:Y:S01]  /*1b40*/  IMAD.U32 R5, RZ, RZ, UR5 ;  /* 0x00000005ff057e24 */ /* 0x000fe2000f8e00ff */
[----:B------:R-:W-:Y:S01]  /*1b50*/  SHF.L.U32 R4, R7, 0x1f, RZ ;  /* 0x0000001f07047819 */ /* 0x000fe200000006ff */
[----:B0-----:R-:W-:-:S06]  /*1b60*/  ULEA UR6, UR7, UR6, 0x18 ;  /* 0x0000000607067291 */ /* 0x001fcc000f8ec03f */
[----:B------:R-:W-:-:S04]  /*1b70*/  IMAD.U32 R6, RZ, RZ, UR6 ;  /* 0x00000006ff067e24 */ /* 0x000fc8000f8e00ff */
[----:B------:R-:W-:-:S04]  /*1b80*/  IMAD R5, R5, 0x8, R6 ;  /* 0x0000000805057824 */ /* 0x000fc800078e0206 */
[----:B------:R0:W1:Y:S01]  /*1b90*/  SYNCS.PHASECHK.TRANS64.TRYWAIT P1, [R5+URZ], R4 ;  /* 0x00000004050075a7 */ /* 0x000062000802017f */
[----:B------:R-:W-:Y:S05]  /*1ba0*/  @!P0 BRA `(.L_x_24) ;  /* 0x0000000000048947 */ /* 0x000fea0003800000 */
[----:B------:R-:W-:Y:S01]  /*1bb0*/  BPT.TRAP 0x1 ;  /* 0x000000040000795c */ /* 0x000fe20000300000 */
.L_x_24:
[----:B-1----:R-:W-:Y:S05]  /*1bc0*/  @P1 BRA `(.L_x_25) ;  /* 0x0000000000081947 */ /* 0x002fea0003800000 */
[----:B------:R-:W1:Y:S02]  /*1bd0*/  SYNCS.PHASECHK.TRANS64.TRYWAIT P1, [R5+URZ], R4 ;  /* 0x00000004050075a7 */ /* 0x000e64000802017f */
[----:B-1----:R-:W-:Y:S05]  /*1be0*/  @!P1 BRA `(.L_x_26) ;  /* 0x0000006400a49947 */ /* 0x002fea0003800000 */
.L_x_25:
[----:B------:R-:W-:Y:S01]  /*1bf0*/  ULEA UR6, UR5, UR45, 0xa ;  /* 0x0000002d05067291 */ /* 0x000fe2000f8e503f */
[----:B------:R-:W-:Y:S01]  /*1c00*/  WARPGROUP.ARRIVE ;  /* 0x00000000000079c5 */ /* 0x000fe20000000000 */
[----:B------:R-:W-:Y:S01]  /*1c10*/  ULEA UR7, UR5, UR4, 0xa ;  /* 0x0000000405077291 */ /* 0x000fe2000f8e503f */
[----:B------:R-:W-:Y:S01]  /*1c20*/  UMOV UR9, 0x40000040 ;  /* 0x4000004000097882 */ /* 0x000fe20000000000 */
[----:B------:R-:W-:-:S03]  /*1c30*/  UMOV UR11, 0x40000040 ;  /* 0x40000040000b7882 */ /* 0x000fc60000000000 */
[----:B------:R-:W-:Y:S02]  /*1c40*/  UMOV UR8, UR6 ;  /* 0x0000000600087c82 */ /* 0x000fe40008000000 */
[----:B------:R-:W-:Y:S02]  /*1c50*/  UMOV UR10, UR7 ;  /* 0x00000007000a7c82 */ /* 0x000fe40008000000 */
[----:B------:R-:W-:Y:S01]  /*1c60*/  HGMMA.64x128x16.F32 R24, gdesc[UR8].tnspB, R24, gsb0 ;  /* 0x41e00000081879f0 */ /* 0x000fe20008000818 */
[----:B------:R-:W-:Y:S02]  /*1c70*/  UIADD3 UR8, UR6, 0x2, URZ ;  /* 0x0000000206087890 */ /* 0x000fe4000fffe03f */
[----:B------:R-:W-:Y:S01]  /*1c80*/  UIADD3 UR10, UR7, 0x80, URZ ;  /* 0x00000080070a7890 */ /* 0x000fe2000fffe03f */
[----:B------:R-:W-:Y:S01]  /*1c90*/  UMOV UR9, 0x40000040 ;  /* 0x4000004000097882 */ /* 0x000fe20000000000 */
[----:B------:R-:W-:Y:S01]  /*1ca0*/  UMOV UR11, 0x40000040 ;  /* 0x40000040000b7882 */ /* 0x000fe20000000000 */
[----:B------:R-:W-:-:S02]  /*1cb0*/  WARPGROUP.DEPBAR.LE gsb0, 0x0 ;  /* 0x00008000000079c5 */ /* 0x000fc40000010000 */
        /* <DEDUP_REMOVED lines=18> */
[----:B------:R-:W-:Y:S01]  /*1de0*/  BPT.TRAP 0x1 ;  /* 0x000000040000795c */ /* 0x000fe20000300000 */
.L_x_27:
[----:B------:R-:W-:-:S13]  /*1df0*/  ISETP.NE.AND P1, PT, R22, RZ, PT ;  /* 0x000000ff1600720c */ /* 0x000fda0003f25270 */
[----:B01----:R-:W-:-:S04]  /*1e00*/  @P1 IMAD R4, R3, 0x8, R6 ;  /* 0x0000000803041824 */ /* 0x003fc800078e0206 */
[----:B------:R-:W-:-:S05]  /*1e10*/  @P1 VIADD R4, R4, 0x38 ;  /* 0x0000003804041836 */ /* 0x000fca0000000000 */
[----:B------:R-:W-:-:S04]  /*1e20*/  @P1 PRMT R4, R19, 0x654, R4 ;  /* 0x0000065413041816 */ /* 0x000fc80000000004 */
[----:B------:R0:W-:Y:S01]  /*1e30*/  @P1 SYNCS.ARRIVE.TRANS64.RED.A1T0 RZ, [R4+URZ], RZ ;  /* 0x000000ff04ff19a7 */ /* 0x0001e2000810043f */
[----:B------:R-:W-:-:S13]  /*1e40*/  ISETP.GT.U32.AND P1, PT, R18, 0x1, PT ;  /* 0x000000011200780c */ /* 0x000fda0003f24070 */
[----:B0-----:R-:W-:Y:S05]  /*1e50*/  @P1 BRA `(.L_x_28) ;  /* 0x0000000000041947 */ /* 0x001fea0003800000 */
[----:B------:R-:W-:Y:S01]  /*1e60*/  BPT.TRAP 0x1 ;  /* 0x000000040000795c */ /* 0x000fe20000300000 */
.L_x_28:
[----:B------:R-:W-:Y:S01]  /*1e70*/  UIADD3 UR5, UR5, 0x1, URZ ;  /* 0x0000000105057890 */ /* 0x000fe2000fffe03f */
[C---:B------:R-:W-:Y:S01]  /*1e80*/  ISETP.GT.AND P2, PT, R0.reuse, 0x1, PT ;  /* 0x000000010000780c */ /* 0x040fe20003f44270 */
[----:B------:R-:W-:Y:S02]  /*1e90*/  VIADD R3, R3, 0x1 ;  /* 0x0000000103037836 */ /* 0x000fe40000000000 */
[----:B------:R-:W-:Y:S01]  /*1ea0*/  UISETP.NE.AND UP0, UPT, UR5, 0x7, UPT ;  /* 0x000000070500788c */ /* 0x000fe2000bf05270 */
[----:B------:R-:W-:Y:S02]  /*1eb0*/  VIADD R0, R0, 0xffffffff ;  /* 0xffffffff00007836 */ /* 0x000fe40000000000 */
[C---:B------:R-:W-:Y:S01]  /*1ec0*/  ISETP.NE.AND P1, PT, R3.reuse, 0x7, PT ;  /* 0x000000070300780c */ /* 0x040fe20003f25270 */
[----:B------:R-:W-:Y:S02]  /*1ed0*/  USEL UR6, URZ, 0x1, UP0 ;  /* 0x000000013f067887 */ /* 0x000fe40008000000 */
[----:B------:R-:W-:Y:S01]  /*1ee0*/  USEL UR5, UR5, URZ, UP0 ;  /* 0x0000003f05057287 */ /* 0x000fe20008000000 */
[----:B------:R-:W-:-:S03]  /*1ef0*/  SEL R3, R3, RZ, P1 ;  /* 0x000000ff03037207 */ /* 0x000fc60000800000 */
[----:B------:R-:W-:Y:S01]  /*1f00*/  LOP3.LUT R7, R7, UR6, RZ, 0x3c, !PT ;  /* 0x0000000607077c12 */ /* 0x000fe2000f8e3cff */
[----:B------:R-:W-:Y:S07]  /*1f10*/  @P2 BRA `(.L_x_29) ;  /* 0xfffffff800f82947 */ /* 0x000fee000383ffff */
.L_x_22:
[----:B01----:R-:W0:Y:S02]  /*1f20*/  LDC R0, c[0x0][0x28c] ;  /* 0x0000a300ff007b82 */ /* 0x003e240000000800 */
[----:B0-----:R-:W-:-:S13]  /*1f30*/  ISETP.GE.AND P1, PT, R0, 0x1, PT ;  /* 0x000000010000780c */ /* 0x001fda0003f26270 */
[----:B------:R-:W-:Y:S05]  /*1f40*/  @!P1 BRA `(.L_x_30) ;  /* 0x0000000000509947 */ /* 0x000fea0003800000 */
[----:B------:R-:W-:Y:S05]  /*1f50*/  @!P0 BRA `(.L_x_31) ;  /* 0x0000000000048947 */ /* 0x000fea0003800000 */
[----:B------:R-:W-:Y:S01]  /*1f60*/  BPT.TRAP 0x1 ;  /* 0x000000040000795c */ /* 0x000fe20000300000 */
.L_x_31:
[----:B------:R-:W-:Y:S01]  /*1f70*/  ISETP.NE.AND P0, PT, R22, RZ, PT ;  /* 0x000000ff1600720c */ /* 0x000fe20003f05270 */
[----:B------:R-:W-:Y:S01]  /*1f80*/  BSSY B0, `(.L_x_32) ;  /* 0x000000e000007945 */ /* 0x000fe20003800000 */
[----:B------:R-:W-:-:S11]  /*1f90*/  ISETP.GT.U32.AND P1, PT, R18, 0x1, PT ;  /* 0x000000011200780c */ /* 0x000fd60003f24070 */
[----:B------:R-:W-:Y:S05]  /*1fa0*/  @!P0 BRA `(.L_x_33) ;  /* 0x00000000002c8947 */ /* 0x000fea0003800000 */
[----:B------:R-:W-:-:S04]  /*1fb0*/  UIADD3 UR6, UR44, UR41, URZ ;  /* 0x000000292c067290 */ /* 0x000fc8000fffe03f */
[----:B------:R-:W-:-:S04]  /*1fc0*/  UIMAD.WIDE.U32 UR4, UR6, 0x24924925, URZ ;  /* 0x24924925060478a5 */ /* 0x000fc8000f8e003f */
[----:B------:R-:W-:-:S04]  /*1fd0*/  UIADD3 UR4, UR6, -UR5, URZ ;  /* 0x8000000506047290 */ /* 0x000fc8000fffe03f */
[----:B------:R-:W-:-:S04]  /*1fe0*/  ULEA.HI UR4, UR4, UR5, URZ, 0x1f ;  /* 0x0000000504047291 */ /* 0x000fc8000f8ff83f */
[----:B------:R-:W-:-:S04]  /*1ff0*/  USHF.R.U32.HI UR4, URZ, 0x2, UR4 ;  /* 0x000000023f047899 */ /* 0x000fc80008011604 */
[----:B------:R-:W-:-:S06]  /*2000*/  UIMAD UR4, UR4, -0x7, UR6 ;  /* 0xfffffff9040478a4 */ /* 0x000fcc000f8e0206 */
[----:B------:R-:W-:-:S04]  /*2010*/  IMAD.U32 R3, RZ, RZ, UR4 ;  /* 0x00000004ff037e24 */ /* 0x000fc8000f8e00ff */
[----:B------:R-:W-:-:S04]  /*2020*/  IMAD R0, R3, 0x8, R6 ;  /* 0x0000000803007824 */ /* 0x000fc800078e0206 */
[----:B------:R-:W-:-:S05]  /*2030*/  VIADD R0, R0, 0x38 ;  /* 0x0000003800007836 */ /* 0x000fca0000000000 */
[----:B------:R-:W-:-:S04]  /*2040*/  PRMT R0, R19, 0x654, R0 ;  /* 0x0000065413007816 */ /* 0x000fc80000000000 */
[----:B------:R0:W-:Y:S03]  /*2050*/  SYNCS.ARRIVE.TRANS64.RED.A1T0 RZ, [R0+URZ], RZ ;  /* 0x000000ff00ff79a7 */ /* 0x0001e6000810043f */
.L_x_33:
[----:B------:R-:W-:Y:S05]  /*2060*/  BSYNC B0 ;  /* 0x0000000000007941 */ /* 0x000fea0003800000 */
.L_x_32:
[----:B------:R-:W-:Y:S05]  /*2070*/  @P1 BRA `(.L_x_30) ;  /* 0x0000000000041947 */ /* 0x000fea0003800000 */
[----:B------:R-:W-:Y:S01]  /*2080*/  BPT.TRAP 0x1 ;  /* 0x000000040000795c */ /* 0x000fe20000300000 */
.L_x_30:
[----:B------:R-:W-:Y:S01]  /*2090*/  UISETP.GE.U32.AND UP1, UPT, UR43, 0x7, UPT ;  /* 0x000000072b00788c */ /* 0x000fe2000bf26070 */
[----:B------:R-:W-:Y:S01]  /*20a0*/  IMAD.SHL.U32 R100, R100, 0x80, RZ ;  /* 0x0000008064647824 */ /* 0x000fe200078e00ff */
[----:B------:R-:W-:Y:S01]  /*20b0*/  UIADD3 UR41, UR43, UR41, URZ ;  /* 0x000000292b297290 */ /* 0x000fe2000fffe03f */
[----:B------:R-:W-:Y:S01]  /*20c0*/  SHF.R.S32.HI R11, RZ, 0x1f, R101 ;  /* 0x0000001fff0b7819 */ /* 0x000fe20000011465 */
[----:B------:R-:W-:Y:S01]  /*20d0*/  ULDC UR10, c[0x0][0x288] ;  /* 0x0000a200000a7ab9 */ /* 0x000fe20000000800 */
[----:B------:R-:W-:Y:S01]  /*20e0*/  IMAD.SHL.U32 R6, R103, 0x80, RZ ;  /* 0x0000008067067824 */ /* 0x000fe200078e00ff */
[C---:B------:R-:W-:Y:S01]  /*20f0*/  LOP3.LUT R8, R100.reuse, 0x6, R95, 0xf8, !PT ;  /* 0x0000000664087812 */ /* 0x040fe200078ef85f */
[----:B------:R-:W-:Y:S01]  /*2100*/  UISETP.GT.U32.AND UP0, UPT, UR41, 0x6, UPT ;  /* 0x000000062900788c */ /* 0x000fe2000bf04070 */
[----:B------:R-:W-:Y:S01]  /*2110*/  ISETP.GE.AND P0, PT, R100, UR10, PT ;  /* 0x0000000a64007c0c */ /* 0x000fe2000bf06270 */
[----:B------:R-:W-:Y:S01]  /*2120*/  ULDC.64 UR6, c[0x0][0x5d0] ;  /* 0x0001740000067ab9 */ /* 0x000fe20000000a00 */
[----:B------:R-:W-:Y:S01]  /*2130*/  ULDC UR11, c[0x0][0x284] ;  /* 0x0000a100000b7ab9 */ /* 0x000fe20000000800 */
[----:B------:R-:W-:Y:S01]  /*2140*/  @UP1 UIMAD.WIDE.U32 UR4, UR41, 0x24924925, URZ ;  /* 0x24924925290418a5 */ /* 0x000fe2000f8e003f */
[----:B------:R-:W-:Y:S01]  /*2150*/  SHF.R.S32.HI R9, RZ, 0x1f, R8 ;  /* 0x0000001fff097819 */ /* 0x000fe20000011408 */
[----:B0-----:R-:W-:Y:S01]  /*2160*/  IMAD R0, R11, UR6, RZ ;  /* 0x000000060b007c24 */ /* 0x001fe2000f8e02ff */
[----:B------:R-:W-:Y:S01]  /*2170*/  UISETP.LT.U32.AND UP0, UPT, UR43, 0x7, UP0 ;  /* 0x000000072b00788c */ /* 0x000fe20008701070 */
[----:B------:R-:W-:Y:S01]  /*2180*/  ISETP.GE.OR P0, PT, R6, UR11, P0 ;  /* 0x0000000b06007c0c */ /* 0x000fe20008706670 */
[----:B------:R-:W-:Y:S01]  /*2190*/  @UP1 UIADD3 UR4, UR41, -UR5, URZ ;  /* 0x8000000529041290 */ /* 0x000fe2000fffe03f */
[C---:B------:R-:W-:Y:S01]  /*21a0*/  IMAD R3, R101.reuse, UR7, R0 ;  /* 0x0000000765037c24 */ /* 0x040fe2000f8e0200 */
[----:B------:R-:W-:Y:S01]  /*21b0*/  ULDC.64 UR8, c[0x0][0x5c8] ;  /* 0x0001720000087ab9 */ /* 0x000fe20000000a00 */
[----:B------:R-:W-:Y:S01]  /*21c0*/  IMAD.WIDE.U32 R4, R101, UR6, R8 ;  /* 0x0000000665047c25 */ /* 0x000fe2000f8e0008 */
[----:B------:R-:W-:-:S02]  /*21d0*/  USEL UR6, URZ, 0x1, !UP0 ;  /* 0x000000013f067887 */ /* 0x000fc4000c000000 */
[----:B------:R-:W-:Y:S01]  /*21e0*/  @UP1 ULEA.HI UR4, UR4, UR5, URZ, 0x1f ;  /* 0x0000000504041291 */ /* 0x000fe2000f8ff83f */
[----:B------:R-:W-:Y:S01]  /*21f0*/  IMAD.WIDE R104, R103, 0x80, R88 ;  /* 0x0000008067687825 */ /* 0x000fe200078e0258 */
[----:B------:R-:W-:Y:S02]  /*2200*/  ULOP3.LUT UR40, UR40, UR6, URZ, 0x3c, !UPT ;  /* 0x0000000628287292 */ /* 0x000fe4000f8e3c3f */
[----:B------:R-:W-:Y:S01]  /*2210*/  @UP1 USHF.R.U32.HI UR4, URZ, 0x2, UR4 ;  /* 0x000000023f041899 */ /* 0x000fe20008011604 */
[----:B------:R-:W-:Y:S02]  /*2220*/  IMAD.IADD R5, R5, 0x1, R3 ;  /* 0x0000000105057824 */ /* 0x000fe400078e0203 */
[----:B------:R-:W-:Y:S01]  /*2230*/  IMAD R3, R105, UR8, RZ ;  /* 0x0000000869037c24 */ /* 0x000fe2000f8e02ff */
[----:B------:R-:W-:Y:S01]  /*2240*/  @UP1 ULOP3.LUT UR40, UR40, 0x1, UR4, 0x78, !UPT ;  /* 0x0000000128281892 */ /* 0x000fe2000f8e7804 */
[----:B------:R-:W-:-:S04]  /*2250*/  IMAD.WIDE.U32 R106, R104, UR8, R4 ;  /* 0x00000008686a7c25 */ /* 0x000fc8000f8e0004 */
[----:B------:R-:W-:Y:S02]  /*2260*/  IMAD R7, R104, UR9, R3 ;  /* 0x0000000968077c24 */ /* 0x000fe4000f8e0203 */
[----:B------:R-:W-:Y:S01]  /*2270*/  IMAD.MOV.U32 R0, RZ, RZ, -0x1 ;  /* 0xffffffffff007424 */ /* 0x000fe200078e00ff */
[----:B------:R-:W-:Y:S06]  /*2280*/  @P0 BRA `(.L_x_34) ;  /* 0x00000040001c0947 */ /* 0x000fec0003800000 */
[----:B-----5:R-:W-:Y:S01]  /*2290*/  FSETP.NEU.AND P0, PT, R90, RZ, PT ;  /* 0x000000ff5a00720b */ /* 0x020fe20003f0d000 */
[----:B------:R-:W-:Y:S01]  /*22a0*/  IMAD.IADD R4, R94, 0x1, -R100 ;  /* 0x000000015e047824 */ /* 0x000fe200078e0a64 */
[----:B------:R-:W-:Y:S01]  /*22b0*/  BSSY B0, `(.L_x_34) ;  /* 0x0000404000007945 */ /* 0x000fe20003800000 */
[----:B------:R-:W-:Y:S02]  /*22c0*/  IMAD.IADD R3, R99, 0x1, -R6 ;  /* 0x0000000163037824 */ /* 0x000fe400078e0a06 */
[----:B------:R-:W-:Y:S01]  /*22d0*/  IMAD.IADD R103, R107, 0x1, R7 ;  /* 0x000000016b677824 */ /* 0x000fe200078e0207 */
[----:B------:R-:W-:-:S04]  /*22e0*/  ISETP.GT.AND P2, PT, R4, RZ, PT ;  /* 0x000000ff0400720c */ /* 0x000fc80003f44270 */
[----:B------:R-:W-:-:S03]  /*22f0*/  ISETP.GT.AND P1, PT, R3, RZ, P2 ;  /* 0x000000ff0300720c */ /* 0x000fc60001724270 */
[----:B------:R-:W-:Y:S10]  /*2300*/  @!P0 BRA `(.L_x_35) ;  /* 0x0000002c00288947 */ /* 0x000ff40003800000 */
[----:B------:R-:W0:Y:S01]  /*2310*/  LDC.64 R110, c[0x0][0x5b8] ;  /* 0x00016e00ff6e7b82 */ /* 0x000e220000000a00 */
[----:B------:R-:W-:-:S07]  /*2320*/  ULDC.64 UR4, c[0x0][0x5c0] ;  /* 0x0001700000047ab9 */ /* 0x000fce0000000a00 */
[----:B------:R-:W1:Y:S08]  /*2330*/  LDC.64 R112, c[0x0][0x5b0] ;  /* 0x00016c00ff707b82 */ /* 0x000e700000000a00 */
[----:B------:R-:W2:Y:S01]  /*2340*/  LDC.64 R114, c[0x0][0x5a8] ;  /* 0x00016a00ff727b82 */ /* 0x000ea20000000a00 */
[-C--:B0-----:R-:W-:Y:S02]  /*2350*/  IMAD R6, R11, R110.reuse, RZ ;  /* 0x0000006e0b067224 */ /* 0x081fe400078e02ff */
[----:B------:R-:W-:-:S04]  /*2360*/  IMAD.WIDE.U32 R108, R101, R110, R8 ;  /* 0x0000006e656c7225 */ /* 0x000fc800078e0008 */
[----:B------:R-:W-:Y:S02]  /*2370*/  IMAD R107, R101, R111, R6 ;  /* 0x0000006f656b7224 */ /* 0x000fe400078e0206 */
[-C--:B-1----:R-:W-:Y:S02]  /*2380*/  IMAD R5, R105, R112.reuse, RZ ;  /* 0x0000007069057224 */ /* 0x082fe400078e02ff */
[----:B------:R-:W-:Y:S02]  /*2390*/  IMAD.IADD R13, R109, 0x1, R107 ;  /* 0x000000016d0d7824 */ /* 0x000fe400078e026b */
[----:B------:R-:W-:Y:S02]  /*23a0*/  IMAD.MOV.U32 R12, RZ, RZ, R108 ;  /* 0x000000ffff0c7224 */ /* 0x000fe400078e006c */
[C---:B------:R-:W-:Y:S02]  /*23b0*/  IMAD R111, R104.reuse, R113, R5 ;  /* 0x00000071686f7224 */ /* 0x040fe400078e0205 */
[----:B------:R-:W-:-:S04]  /*23c0*/  IMAD.WIDE.U32 R6, R104, R112, R12 ;  /* 0x0000007068067225 */ /* 0x000fc800078e000c */
[----:B------:R-:W-:Y:S01]  /*23d0*/  IMAD.IADD R5, R7, 0x1, R111 ;  /* 0x0000000107057824 */ /* 0x000fe200078e026f */
[----:B--2---:R-:W-:-:S04]  /*23e0*/  LEA R14, P0, R6, R114, 0x1 ;  /* 0x00000072060e7211 */ /* 0x004fc800078008ff */
[----:B------:R-:W-:-:S05]  /*23f0*/  LEA.HI.X R15, R6, R115, R5, 0x1, P0 ;  /* 0x00000073060f7211 */ /* 0x000fca00000f0c05 */
[----:B------:R0:W2:Y:S01]  /*2400*/  @P1 LDG.E.LTC128B.U16 R5, desc[UR38][R14.64] ;  /* 0x000000260e051981 */ /* 0x0000a2000c1e1520 */
[----:B------:R-:W-:Y:S01]  /*2410*/  LEA R10, P0, R106, UR4, 0x1 ;  /* 0x000000046a0a7c11 */ /* 0x000fe2000f8008ff */
[----:B------:R-:W-:Y:S01]  /*2420*/  IMAD.WIDE.U32 R6, R104, R112, R8 ;  /* 0x0000007068067225 */ /* 0x000fe200078e0008 */
[----:B------:R-:W-:Y:S03]  /*2430*/  BSSY B1, `(.L_x_36) ;  /* 0x0000012000017945 */ /* 0x000fe60003800000 */
[----:B------:R-:W-:Y:S02]  /*2440*/  IMAD.IADD R7, R111, 0x1, R7 ;  /* 0x000000016f077824 */ /* 0x000fe400078e0207 */
[----:B------:R-:W-:Y:S01]  /*2450*/  IMAD.WIDE.U32 R20, R101, R110, R6 ;  /* 0x0000006e65147225 */ /* 0x000fe200078e0006 */
[----:B0-----:R-:W-:-:S03]  /*2460*/  SHF.L.U64.HI R15, R112, 0x3, R113 ;  /* 0x00000003700f7819 */ /* 0x001fc60000010271 */
[----:B------:R-:W-:Y:S01]  /*2470*/  IMAD.IADD R7, R107, 0x1, R21 ;  /* 0x000000016b077824 */ /* 0x000fe200078e0215 */
[----:B------:R-:W-:Y:S01]  /*2480*/  LEA R6, P4, R20, R114, 0x1 ;  /* 0x0000007214067211 */ /* 0x000fe200078808ff */
[----:B------:R-:W-:-:S03]  /*2490*/  IMAD.SHL.U32 R14, R112, 0x8, RZ ;  /* 0x00000008700e7824 */ /* 0x000fc600078e00ff */
[----:B------:R-:W-:Y:S01]  /*24a0*/  LEA.HI.X R7, R20, R115, R7, 0x1, P4 ;  /* 0x0000007314077211 */ /* 0x000fe200020f0c07 */
[----:B--2---:R-:W-:-:S05]  /*24b0*/  HADD2.F32 R11, -RZ, R5.H0_H0 ;  /* 0x20000005ff0b7230 */ /* 0x004fca0000004100 */
[----:B------:R-:W-:-:S04]  /*24c0*/  FMUL R11, R11, R90 ;  /* 0x0000005a0b0b7220 */ /* 0x000fc80000400000 */
[----:B------:R-:W-:Y:S01]  /*24d0*/  FFMA R24, R24, R23, R11 ;  /* 0x0000001718187223 */ /* 0x000fe2000000000b */
[----:B------:R-:W-:Y:S02]  /*24e0*/  LEA.HI.X R11, R106, UR5, R103, 0x1, P0 ;  /* 0x000000056a0b7c11 */ /* 0x000fe400080f0c67 */
[----:B------:R-:W-:Y:S02]  /*24f0*/  ISETP.GT.AND P0, PT, R4, 0x1, PT ;  /* 0x000000010400780c */ /* 0x000fe40003f04270 */
[----:B------:R-:W-:Y:S02]  /*2500*/  F2FP.F16.F32.PACK_AB R24, RZ, R24 ;  /* 0x00000018ff18723e */ /* 0x000fe400000000ff */
[----:B------:R-:W-:-:S03]  /*2510*/  ISETP.GT.AND P3, PT, R3, RZ, P0 ;  /* 0x000000ff0300720c */ /* 0x000fc60000764270 */
[----:B------:R0:W-:Y:S10]  /*2520*/  @P1 STG.E.U16 desc[UR38][R10.64], R24 ;  /* 0x000000180a001986 */ /* 0x0001f4000c101526 */
[----:B------:R-:W-:Y:S05]  /*2530*/  @!P3 BRA `(.L_x_37) ;  /* 0x000000000004b947 */ /* 0x000fea0003800000 */
[----:B------:R1:W5:Y:S02]  /*2540*/  LDG.E.LTC128B.U16 R5, desc[UR38][R6.64+0x2] ;  /* 0x0000022606057981 */ /* 0x000364000c1e1520 */
.L_x_37:
[----:B------:R-:W-:Y:S05]  /*2550*/  BSYNC B1 ;  /* 0x0000000000017941 */ /* 0x000fea0003800000 */
.L_x_36:
[----:B-----5:R-:W-:Y:S01]  /*2560*/  HADD2.F32 R103, -RZ, R5.H0_H0 ;  /* 0x20000005ff677230 */ /* 0x020fe20000004100 */
[----:B------:R-:W-:Y:S01]  /*2570*/  ISETP.GT.AND P2, PT, R3, 0x8, P2 ;  /* 0x000000080300780c */ /* 0x000fe20001744270 */
[----:B------:R-:W-:Y:S01]  /*2580*/  IMAD.WIDE.U32 R20, R104, R112, R14 ;  /* 0x0000007068147225 */ /* 0x000fe200078e000e */
[----:B0-----:R-:W-:-:S03]  /*2590*/  PRMT R24, R5, 0x7610, R24 ;  /* 0x0000761005187816 */ /* 0x001fc60000000018 */
[----:B------:R-:W-:Y:S01]  /*25a0*/  FMUL R12, R103, R90 ;  /* 0x0000005a670c7220 */ /* 0x000fe20000400000 */
[----:B------:R-:W-:Y:S01]  /*25b0*/  IMAD.IADD R111, R111, 0x1, R21 ;  /* 0x000000016f6f7824 */ /* 0x000fe200078e0215 */
[----:B------:R-:W-:Y:S02]  /*25c0*/  IADD3 R108, P1, R108, R20, RZ ;  /* 0x000000146c6c7210 */ /* 0x000fe40007f3e0ff */
[----:B------:R-:W-:-:S03]  /*25d0*/  FFMA R12, R25, R23, R12 ;  /* 0x00000017190c7223 */ /* 0x000fc6000000000c */
[----:B------:R-:W-:Y:S01]  /*25e0*/  IMAD.X R13, R111, 0x1, R13, P1 ;  /* 0x000000016f0d7824 */ /* 0x000fe200008e060d */
[C---:B------:R-:W-:Y:S02]  /*25f0*/  LEA R14, P1, R108.reuse, R114, 0x1 ;  /* 0x000000726c0e7211 */ /* 0x040fe400078208ff */
[----:B------:R-:W-:Y:S02]  /*2600*/  F2FP.F16.F32.PACK_AB R12, RZ, R12 ;  /* 0x0000000cff0c723e */ /* 0x000fe400000000ff */
[----:B------:R-:W-:Y:S02]  /*2610*/  LEA.HI.X R15, R108, R115, R13, 0x1, P1 ;  /* 0x000000736c0f7211 */ /* 0x000fe400008f0c0d */
[----:B------:R-:W-:-:S05]  /*2620*/  PRMT R21, R12, 0x7610, R21 ;  /* 0x000076100c157816 */ /* 0x000fca0000000015 */
[----:B------:R0:W-:Y:S04]  /*2630*/  @P3 STG.E.U16 desc[UR38][R10.64+0x2], R21 ;  /* 0x000002150a003986 */ /* 0x0001e8000c101526 */
[----:B------:R-:W2:Y:S01]  /*2640*/  @P2 LDG.E.LTC128B.U16 R24, desc[UR38][R14.64] ;  /* 0x000000260e182981 */ /* 0x000ea2000c1e1520 */
[----:B------:R-:W-:Y:S01]  /*2650*/  IADD3 R20, P1, R8, R20, RZ ;  /* 0x0000001408147210 */ /* 0x000fe20007f3e0ff */
[----:B------:R-:W-:Y:S01]  /*2660*/  BSSY B1, `(.L_x_38) ;  /* 0x0000011000017945 */ /* 0x000fe20003800000 */
[----:B------:R-:W-:Y:S02]  /*2670*/  SHF.L.U64.HI R13, R91, 0x1, R92 ;  /* 0x000000015b0d7819 */ /* 0x000fe4000001025c */
[----:B------:R-:W-:Y:S01]  /*2680*/  ISETP.GT.AND P0, PT, R3, 0x8, P0 ;  /* 0x000000080300780c */ /* 0x000fe20000704270 */
[----:B0-----:R-:W-:Y:S01]  /*2690*/  IMAD.X R21, R9, 0x1, R111, P1 ;  /* 0x0000000109157824 */ /* 0x001fe200008e066f */
[----:B------:R-:W-:Y:S01]  /*26a0*/  LEA R12, P1, R91, R10, 0x1 ;  /* 0x0000000a5b0c7211 */ /* 0x000fe200078208ff */
[----:B------:R-:W-:-:S04]  /*26b0*/  IMAD.WIDE.U32 R20, R101, R110, R20 ;  /* 0x0000006e65147225 */ /* 0x000fc800078e0014 */
[----:B------:R-:W-:Y:S01]  /*26c0*/  IMAD.X R13, R13, 0x1, R11, P1 ;  /* 0x000000010d0d7824 */ /* 0x000fe200008e060b */
[----:B------:R-:W-:Y:S01]  /*26d0*/  LEA R8, P3, R20, R114, 0x1 ;  /* 0x0000007214087211 */ /* 0x000fe200078608ff */
[----:B------:R-:W-:-:S05]  /*26e0*/  IMAD.IADD R9, R107, 0x1, R21 ;  /* 0x000000016b097824 */ /* 0x000fca00078e0215 */
[----:B------:R-:W-:Y:S01]  /*26f0*/  LEA.HI.X R9, R20, R115, R9, 0x1, P3 ;  /* 0x0000007314097211 */ /* 0x000fe200018f0c09 */
[----:B--2---:R-:W-:-:S05]  /*2700*/  HADD2.F32 R5, -RZ, R24.H0_H0 ;  /* 0x20000018ff057230 */ /* 0x004fca0000004100 */
[----:B------:R-:W-:-:S04]  /*2710*/  FMUL R5, R5, R90 ;  /* 0x0000005a05057220 */ /* 0x000fc80000400000 */
[----:B------:R-:W-:-:S05]  /*2720*/  FFMA R5, R26, R23, R5 ;  /* 0x000000171a057223 */ /* 0x000fca0000000005 */
[----:B------:R-:W-:-:S05]  /*2730*/  F2FP.F16.F32.PACK_AB R5, RZ, R5 ;  /* 0x00000005ff05723e */ /* 0x000fca00000000ff */
[----:B------:R0:W-:Y:S01]  /*2740*/  @P2 STG.E.U16 desc[UR38][R12.64], R5 ;  /* 0x000000050c002986 */ /* 0x0001e2000c101526 */
[----:B------:R-:W-:Y:S05]  /*2750*/  @!P0 BRA `(.L_x_39) ;  /* 0x0000000000048947 */ /* 0x000fea0003800000 */
[----:B------:R2:W5:Y:S02]  /*2760*/  LDG.E.LTC128B.U16 R24, desc[UR38][R8.64+0x2] ;  /* 0x0000022608187981 */ /* 0x000564000c1e1520 */
.L_x_39:
[----:B------:R-:W-:Y:S05]  /*2770*/  BSYNC B1 ;  /* 0x0000000000017941 */ /* 0x000fea0003800000 */
.L_x_38:
[----:B0----5:R-:W-:Y:S01]  /*2780*/  HADD2.F32 R5, -RZ, R24.H0_H0 ;  /* 0x20000018ff057230 */ /* 0x021fe20000004100 */
[----:B------:R-:W-:Y:S01]  /*2790*/  ISETP.GT.AND P1, PT, R4, 0x8, PT ;  /* 0x000000080400780c */ /* 0x000fe20003f24270 */
[----:B------:R-:W-:Y:S03]  /*27a0*/  BSSY B1, `(.L_x_40) ;  /* 0x0000008000017945 */ /* 0x000fe60003800000 */
[----:B------:R-:W-:Y:S01]  /*27b0*/  FMUL R14, R5, R90 ;  /* 0x0000005a050e7220 */ /* 0x000fe20000400000 */
[----:B------:R-:W-:-:S03]  /*27c0*/  ISETP.GT.AND P2, PT, R3, RZ, P1 ;  /* 0x000000ff0300720c */ /* 0x000fc60000f44270 */
[----:B------:R-:W-:-:S05]  /*27d0*/  FFMA R14, R27, R23, R14 ;  /* 0x000000171b0e7223 */ /* 0x000fca000000000e */
[----:B------:R-:W-:-:S05]  /*27e0*/  F2FP.F16.F32.PACK_AB R14, RZ, R14 ;  /* 0x0000000eff0e723e */ /* 0x000fca00000000ff */
[----:B------:R0:W-:Y:S01]  /*27f0*/  @P0 STG.E.U16 desc[UR38][R12.64+0x2], R14 ;  /* 0x0000020e0c000986 */ /* 0x0001e2000c101526 */
[----:B------:R-:W-:Y:S05]  /*2800*/  @!P2 BRA `(.L_x_41) ;  /* 0x000000000004a947 */ /* 0x000fea0003800000 */
[----:B------:R3:W5:Y:S02]  /*2810*/  LDG.E.LTC128B.U16 R24, desc[UR38][R6.64+0x10] ;  /* 0x0000102606187981 */ /* 0x000764000c1e1520 */
.L_x_41:
[----:B------:R-:W-:Y:S05]  /*2820*/  BSYNC B1 ;  /* 0x0000000000017941 */ /* 0x000fea0003800000 */
.L_x_40:
[----:B-----5:R-:W-:Y:S01]  /*2830*/  HADD2.F32 R5, -RZ, R24.H0_H0 ;  /* 0x20000018ff057230 */ /* 0x020fe20000004100 */
        /* <DEDUP_REMOVED lines=9> */
.L_x_43:
[----:B------:R-:W-:Y:S05]  /*28d0*/  BSYNC B1 ;  /* 0x0000000000017941 */ /* 0x000fea0003800000 */
.L_x_42:
[----:B----45:R-:W-:Y:S01]  /*28e0*/  HADD2.F32 R5, -RZ, R24.H0_H0 ;  /* 0x20000018ff057230 */ /* 0x030fe20000004100 */
[----:B------:R-:W-:Y:S01]  /*28f0*/  ISETP.GT.AND P1, PT, R3, 0x8, P1 ;  /* 0x000000080300780c */ /* 0x000fe20000f24270 */
[----:B------:R-:W-:Y:S03]  /*2900*/  BSSY B1, `(.L_x_44) ;  /* 0x0000007000017945 */ /* 0x000fe60003800000 */
[----:B0-----:R-:W-:-:S04]  /*2910*/  FMUL R14, R5, R90 ;  /* 0x0000005a050e7220 */ /* 0x001fc80000400000 */
[----:B------:R-:W-:-:S05]  /*2920*/  FFMA R14, R29, R23, R14 ;  /* 0x000000171d0e7223 */ /* 0x000fca000000000e */
[----:B------:R-:W-:-:S05]  /*2930*/  F2FP.F16.F32.PACK_AB R14, RZ, R14 ;  /* 0x0000000eff0e723e */ /* 0x000fca00000000ff */
[----:B------:R0:W-:Y:S01]  /*2940*/  @P3 STG.E.U16 desc[UR38][R10.64+0x12], R14 ;  /* 0x0000120e0a003986 */ /* 0x0001e2000c101526 */
[----:B------:R-:W-:Y:S05]  /*2950*/  @!P1 BRA `(.L_x_45) ;  /* 0x0000000000049947 */ /* 0x000fea0003800000 */
[----:B------:R4:W5:Y:S02]  /*2960*/  LDG.E.LTC128B.U16 R24, desc[UR38][R8.64+0x10] ;  /* 0x0000102608187981 */ /* 0x000964000c1e1520 */
.L_x_45:
[----:B------:R-:W-:Y:S05]  /*2970*/  BSYNC B1 ;  /* 0x0000000000017941 */ /* 0x000fea0003800000 */
.L_x_44:
[----:B-----5:R-:W-:Y:S01]  /*2980*/  HADD2.F32 R5, -RZ, R24.H0_H0 ;  /* 0x20000018ff057230 */ /* 0x020fe20000004100 */
[----:B------:R-:W-:Y:S01]  /*2990*/  ISETP.GT.AND P0, PT, R3, 0x8, P0 ;  /* 0x000000080300780c */ /* 0x000fe20000704270 */
[----:B------:R-:W-:Y:S03]  /*29a0*/  BSSY B1, `(.L_x_46) ;  /* 0x0000007000017945 */ /* 0x000fe60003800000 */
[----:B------:R-:W-:-:S04]  /*29b0*/  FMUL R5, R5, R90 ;  /* 0x0000005a05057220 */ /* 0x000fc80000400000 */
[----:B------:R-:W-:-:S05]  /*29c0*/  FFMA R5, R30, R23, R5 ;  /* 0x000000171e057223 */ /* 0x000fca0000000005 */
[----:B------:R-:W-:-:S05]  /*29d0*/  F2FP.F16.F32.PACK_AB R5, RZ, R5 ;  /* 0x00000005ff05723e */ /* 0x000fca00000000ff */
[----:B------:R0:W-:Y:S01]  /*29e0*/  @P1 STG.E.U16 desc[UR38][R12.64+0x10], R5 ;  /* 0x000010050c001986 */ /* 0x0001e2000c101526 */
[----:B------:R-:W-:Y:S05]  /*29f0*/  @!P0 BRA `(.L_x_47) ;  /* 0x0000000000048947 */ /* 0x000fea0003800000 */
[----:B------:R0:W5:Y:S02]  /*2a00*/  LDG.E.LTC128B.U16 R24, desc[UR38][R8.64+0x12] ;  /* 0x0000122608187981 */ /* 0x000164000c1e1520 */
.L_x_47:
[----:B------:R-:W-:Y:S05]  /*2a10*/  BSYNC B1 ;  /* 0x0000000000017941 */ /* 0x000fea0003800000 */
.L_x_46:
        /* <DEDUP_REMOVED lines=10> */
.L_x_49:
[----:B------:R-:W-:Y:S05]  /*2ac0*/  BSYNC B1 ;  /* 0x0000000000017941 */ /* 0x000fea0003800000 */
.L_x_48:
        /* <DEDUP_REMOVED lines=10> */
.L_x_51:
[----:B------:R-:W-:Y:S05]  /*2b70*/  BSYNC B1 ;  /* 0x0000000000017941 */ /* 0x000fea0003800000 */
.L_x_50:
[----:B0----5:R-:W-:Y:S01]  /*2b80*/  HADD2.F32 R5, -RZ, R24.H0_H0 ;  /* 0x20000018ff057230 */ /* 0x021fe20000004100 */
        /* <DEDUP_REMOVED lines=8> */
.L_x_53:
[----:B------:R-:W-:Y:S05]  /*2c10*/  BSYNC B1 ;  /* 0x0000000000017941 */ /* 0x000fea0003800000 */
.L_x_52:
        /* <DEDUP_REMOVED lines=9> */
.L_x_55:
[----:B------:R-:W-:Y:S05]  /*2cb0*/  BSYNC B1 ;  /* 0x0000000000017941 */ /* 0x000fea0003800000 */
.L_x_54:
        /* <DEDUP_REMOVED lines=10> */
.L_x_57:
[----:B------:R-:W-:Y:S05]  /*2d60*/  BSYNC B1 ;  /* 0x0000000000017941 */ /* 0x000fea0003800000 */
.L_x_56:
        /* <DEDUP_REMOVED lines=10> */
.L_x_59:
[----:B------:R-:W-:Y:S05]  /*2e10*/  BSYNC B1 ;  /* 0x0000000000017941 */ /* 0x000fea0003800000 */
.L_x_58:
        /* <DEDUP_REMOVED lines=9> */
.L_x_61:
[----:B------:R-:W-:Y:S05]  /*2eb0*/  BSYNC B1 ;  /* 0x0000000000017941 */ /* 0x000fea0003800000 */
.L_x_60:
        /* <DEDUP_REMOVED lines=9> */
.L_x_63:
[----:B------:R-:W-:Y:S05]  /*2f50*/  BSYNC B1 ;  /* 0x0000000000017941 */ /* 0x000fea0003800000 */
.L_x_62:
        /* <DEDUP_REMOVED lines=10> */
.L_x_65:
[----:B------:R-:W-:Y:S05]  /*3000*/  BSYNC B1 ;  /* 0x0000000000017941 */ /* 0x000fea0003800000 */
.L_x_64:
        /* <DEDUP_REMOVED lines=10> */
.L_x_67:
[----:B------:R-:W-:Y:S05]  /*30b0*/  BSYNC B1 ;  /* 0x0000000000017941 */ /* 0x000fea0003800000 */
.L_x_66:
        /* <DEDUP_REMOVED lines=9> */
.L_x_69:
[----:B------:R-:W-:Y:S05]  /*3150*/  BSYNC B1 ;  /* 0x0000000000017941 */ /* 0x000fea0003800000 */
.L_x_68:
        /* <DEDUP_REMOVED lines=9> */
.L_x_71:
[----:B------:R-:W-:Y:S05]  /*31f0*/  BSYNC B1 ;  /* 0x0000000000017941 */ /* 0x000fea0003800000 */
.L_x_70:
        /* <DEDUP_REMOVED lines=10> */
.L_x_73:
[----:B------:R-:W-:Y:S05]  /*32a0*/  BSYNC B1 ;  /* 0x0000000000017941 */ /* 0x000fea0003800000 */
.L_x_72:
        /* <DEDUP_REMOVED lines=10> */
.L_x_75:
[----:B------:R-:W-:Y:S05]  /*3350*/  BSYNC B1 ;  /* 0x0000000000017941 */ /* 0x000fea0003800000 */
.L_x_74:
        /* <DEDUP_REMOVED lines=9> */
.L_x_77:
[----:B------:R-:W-:Y:S05]  /*33f0*/  BSYNC B1 ;  /* 0x0000000000017941 */ /* 0x000fea0003800000 */
.L_x_76:
        /* <DEDUP_REMOVED lines=9> */
.L_x_79:
[----:B------:R-:W-:Y:S05]  /*3490*/  BSYNC B1 ;  /* 0x0000000000017941 */ /* 0x000fea0003800000 */
.L_x_78:
        /* <DEDUP_REMOVED lines=10> */
.L_x_81:
[----:B------:R-:W-:Y:S05]  /*3540*/  BSYNC B1 ;  /* 0x0000000000017941 */ /* 0x000fea0003800000 */
.L_x_80:
        /* <DEDUP_REMOVED lines=10> */
.L_x_83:
[----:B------:R-:W-:Y:S05]  /*35f0*/  BSYNC B1 ;  /* 0x0000000000017941 */ /* 0x000fea0003800000 */
.L_x_82:
        /* <DEDUP_REMOVED lines=9> */
.L_x_85:
[----:B------:R-:W-:Y:S05]  /*3690*/  BSYNC B1 ;  /* 0x0000000000017941 */ /* 0x000fea0003800000 */
.L_x_84:
        /* <DEDUP_REMOVED lines=9> */
.L_x_87:
[----:B------:R-:W-:Y:S05]  /*3730*/  BSYNC B1 ;  /* 0x0000000000017941 */ /* 0x000fea0003800000 */
.L_x_86:
        /* <DEDUP_REMOVED lines=10> */
.L_x_89:
[----:B------:R-:W-:Y:S05]  /*37e0*/  BSYNC B1 ;  /* 0x0000000000017941 */ /* 0x000fea0003800000 */
.L_x_88:
        /* <DEDUP_REMOVED lines=10> */
.L_x_91:
[----:B------:R-:W-:Y:S05]  /*3890*/  BSYNC B1 ;  /* 0x0000000000017941 */ /* 0x000fea0003800000 */
.L_x_90:
        /* <DEDUP_REMOVED lines=9> */
.L_x_93:
[----:B------:R-:W-:Y:S05]  /*3930*/  BSYNC B1 ;  /* 0x0000000000017941 */ /* 0x000fea0003800000 */
.L_x_92:
        /* <DEDUP_REMOVED lines=9> */
.L_x_95:
[----:B------:R-:W-:Y:S05]  /*39d0*/  BSYNC B1 ;  /* 0x0000000000017941 */ /* 0x000fea0003800000 */
.L_x_94:
        /* <DEDUP_REMOVED lines=10> */
.L_x_97:
[----:B------:R-:W-:Y:S05]  /*3a80*/  BSYNC B1 ;  /* 0x0000000000017941 */ /* 0x000fea0003800000 */
.L_x_96:
        /* <DEDUP_REMOVED lines=10> */
.L_x_99:
[----:B------:R-:W-:Y:S05]  /*3b30*/  BSYNC B1 ;  /* 0x0000000000017941 */ /* 0x000fea0003800000 */
.L_x_98:
        /* <DEDUP_REMOVED lines=9> */
.L_x_101:
[----:B------:R-:W-:Y:S05]  /*3bd0*/  BSYNC B1 ;  /* 0x0000000000017941 */ /* 0x000fea0003800000 */
.L_x_100:
        /* <DEDUP_REMOVED lines=9> */
.L_x_103:
[----:B------:R-:W-:Y:S05]  /*3c70*/  BSYNC B1 ;  /* 0x0000000000017941 */ /* 0x000fea0003800000 */
.L_x_102:
        /* <DEDUP_REMOVED lines=10> */
.L_x_105:
[----:B------:R-:W-:Y:S05]  /*3d20*/  BSYNC B1 ;  /* 0x0000000000017941 */ /* 0x000fea0003800000 */
.L_x_104:
        /* <DEDUP_REMOVED lines=10> */
.L_x_107:
[----:B------:R-:W-:Y:S05]  /*3dd0*/  BSYNC B1 ;  /* 0x0000000000017941 */ /* 0x000fea0003800000 */
.L_x_106:
        /* <DEDUP_REMOVED lines=9> */
.L_x_109:
[----:B------:R-:W-:Y:S05]  /*3e70*/  BSYNC B1 ;  /* 0x0000000000017941 */ /* 0x000fea0003800000 */
.L_x_108:
        /* <DEDUP_REMOVED lines=9> */
.L_x_111:
[----:B------:R-:W-:Y:S05]  /*3f10*/  BSYNC B1 ;  /* 0x0000000000017941 */ /* 0x000fea0003800000 */
.L_x_110:
        /* <DEDUP_REMOVED lines=10> */
.L_x_113:
[----:B------:R-:W-:Y:S05]  /*3fc0*/  BSYNC B1 ;  /* 0x0000000000017941 */ /* 0x000fea0003800000 */
.L_x_112:
        /* <DEDUP_REMOVED lines=10> */
.L_x_115:
[----:B------:R-:W-:Y:S05]  /*4070*/  BSYNC B1 ;  /* 0x0000000000017941 */ /* 0x000fea0003800000 */
.L_x_114:
        /* <DEDUP_REMOVED lines=9> */
.L_x_117:
[----:B------:R-:W-:Y:S05]  /*4110*/  BSYNC B1 ;  /* 0x0000000000017941 */ /* 0x000fea0003800000 */
.L_x_116:
        /* <DEDUP_REMOVED lines=9> */
.L_x_119:
[----:B------:R-:W-:Y:S05]  /*41b0*/  BSYNC B1 ;  /* 0x0000000000017941 */ /* 0x000fea0003800000 */
.L_x_118:
        /* <DEDUP_REMOVED lines=10> */
.L_x_121:
[----:B------:R-:W-:Y:S05]  /*4260*/  BSYNC B1 ;  /* 0x0000000000017941 */ /* 0x000fea0003800000 */
.L_x_120:
        /* <DEDUP_REMOVED lines=10> */
.L_x_123:
[----:B------:R-:W-:Y:S05]  /*4310*/  BSYNC B1 ;  /* 0x0000000000017941 */ /* 0x000fea0003800000 */
.L_x_122:
        /* <DEDUP_REMOVED lines=9> */
.L_x_125:
[----:B------:R-:W-:Y:S05]  /*43b0*/  BSYNC B1 ;  /* 0x0000000000017941 */ /* 0x000fea0003800000 */
.L_x_124:
        /* <DEDUP_REMOVED lines=9> */
.L_x_127:
[----:B------:R-:W-:Y:S05]  /*4450*/  BSYNC B1 ;  /* 0x0000000000017941 */ /* 0x000fea0003800000 */
.L_x_126:
        /* <DEDUP_REMOVED lines=10> */
.L_x_129:
[----:B------:R-:W-:Y:S05]  /*4500*/  BSYNC B1 ;  /* 0x0000000000017941 */ /* 0x000fea0003800000 */
.L_x_128:
        /* <DEDUP_REMOVED lines=10> */
.L_x_131:
[----:B------:R-:W-:Y:S05]  /*45b0*/  BSYNC B1 ;  /* 0x0000000000017941 */ /* 0x000fea0003800000 */
.L_x_130:
        /* <DEDUP_REMOVED lines=9> */
.L_x_133:
[----:B------:R-:W-:Y:S05]  /*4650*/  BSYNC B1 ;  /* 0x0000000000017941 */ /* 0x000fea0003800000 */
.L_x_132:
        /* <DEDUP_REMOVED lines=9> */
.L_x_135:
[----:B------:R-:W-:Y:S05]  /*46f0*/  BSYNC B1 ;  /* 0x0000000000017941 */ /* 0x000fea0003800000 */
.L_x_134:
        /* <DEDUP_REMOVED lines=10> */
.L_x_137:
[----:B------:R-:W-:Y:S05]  /*47a0*/  BSYNC B1 ;  /* 0x0000000000017941 */ /* 0x000fea0003800000 */
.L_x_136:
        /* <DEDUP_REMOVED lines=10> */
.L_x_139:
[----:B------:R-:W-:Y:S05]  /*4850*/  BSYNC B1 ;  /* 0x0000000000017941 */ /* 0x000fea0003800000 */
.L_x_138:
        /* <DEDUP_REMOVED lines=9> */
.L_x_141:
[----:B------:R-:W-:Y:S05]  /*48f0*/  BSYNC B1 ;  /* 0x0000000000017941 */ /* 0x000fea0003800000 */
.L_x_140:
        /* <DEDUP_REMOVED lines=9> */
.L_x_143:
[----:B------:R-:W-:Y:S05]  /*4990*/  BSYNC B1 ;  /* 0x0000000000017941 */ /* 0x000fea0003800000 */
.L_x_142:
        /* <DEDUP_REMOVED lines=10> */
.L_x_145:
[----:B------:R-:W-:Y:S05]  /*4a40*/  BSYNC B1 ;  /* 0x0000000000017941 */ /* 0x000fea0003800000 */
.L_x_144:
        /* <DEDUP_REMOVED lines=10> */
.L_x_147:
[----:B------:R-:W-:Y:S05]  /*4af0*/  BSYNC B1 ;  /* 0x0000000000017941 */ /* 0x000fea0003800000 */
.L_x_146:
        /* <DEDUP_REMOVED lines=9> */
.L_x_149:
[----:B------:R-:W-:Y:S05]  /*4b90*/  BSYNC B1 ;  /* 0x0000000000017941 */ /* 0x000fea0003800000 */
.L_x_148:
        /* <DEDUP_REMOVED lines=9> */
.L_x_151:
[----:B------:R-:W-:Y:S05]  /*4c30*/  BSYNC B1 ;  /* 0x0000000000017941 */ /* 0x000fea0003800000 */
.L_x_150:
        /* <DEDUP_REMOVED lines=10> */
.L_x_153:
[----:B------:R-:W-:Y:S05]  /*4ce0*/  BSYNC B1 ;  /* 0x0000000000017941 */ /* 0x000fea0003800000 */
.L_x_152:
[----:B-----5:R-:W-:Y:S01]  /*4cf0*/  HADD2.F32 R5, -RZ, R24.H0_H0 ;  /* 0x20000018ff057230 */ /* 0x020fe20000004100 */
[----:B------:R-:W-:Y:S01]  /*4d00*/  ISETP.GT.AND P0, PT, R4, 0x79, PT ;  /* 0x000000790400780c */ /* 0x000fe20003f04270 */
[----:B------:R-:W-:Y:S01]  /*4d10*/  @P2 IMAD.MOV.U32 R4, RZ, RZ, R10 ;  /* 0x000000ffff042224 */ /* 0x000fe200078e000a */
[----:B------:R-:W-:Y:S02]  /*4d20*/  BSSY B1, `(.L_x_154) ;  /* 0x000000a000017945 */ /* 0x000fe40003800000 */
[----:B------:R-:W-:Y:S01]  /*4d30*/  FMUL R5, R5, R90 ;  /* 0x0000005a05057220 */ /* 0x000fe20000400000 */
[----:B------:R-:W-:-:S03]  /*4d40*/  ISETP.GT.AND P3, PT, R3, RZ, P0 ;  /* 0x000000ff0300720c */ /* 0x000fc60000764270 */
[----:B------:R-:W-:-:S05]  /*4d50*/  FFMA R5, R84, R23, R5 ;  /* 0x0000001754057223 */ /* 0x000fca0000000005 */
[----:B------:R-:W-:-:S04]  /*4d60*/  F2FP.F16.F32.PACK_AB R5, RZ, R5 ;  /* 0x00000005ff05723e */ /* 0x000fc800000000ff */
[----:B0-----:R-:W-:Y:S01]  /*4d70*/  PRMT R14, R5, 0x7610, R14 ;  /* 0x00007610050e7816 */ /* 0x001fe2000000000e */
[----:B------:R-:W-:-:S05]  /*4d80*/  @P2 IMAD.MOV.U32 R5, RZ, RZ, R11 ;  /* 0x000000ffff052224 */ /* 0x000fca00078e000b */
[----:B------:R0:W-:Y:S01]  /*4d90*/  @P2 STG.E.U16 desc[UR38][R4.64+0xf0], R14 ;  /* 0x0000f00e04002986 */ /* 0x0001e2000c101526 */
[----:B------:R-:W-:Y:S05]  /*4da0*/  @!P3 BRA `(.L_x_155) ;  /* 0x000000000004b947 */ /* 0x000fea0003800000 */
[----:B------:R0:W5:Y:S02]  /*4db0*/  LDG.E.LTC128B.U16 R24, desc[UR38][R6.64+0xf2] ;  /* 0x0000f22606187981 */ /* 0x000164000c1e1520 */
.L_x_155:
[----:B------:R-:W-:Y:S05]  /*4dc0*/  BSYNC B1 ;  /* 0x0000000000017941 */ /* 0x000fea0003800000 */
.L_x_154:
        /* <DEDUP_REMOVED lines=9> */
.L_x_157:
[----:B------:R-:W-:Y:S05]  /*4e60*/  BSYNC B1 ;  /* 0x0000000000017941 */ /* 0x000fea0003800000 */
.L_x_156:
[----:B-----5:R-:W-:Y:S01]  /*4e70*/  HADD2.F32 R5, -RZ, R24.H0_H0 ;  /* 0x20000018ff057230 */ /* 0x020fe20000004100 */
[----:B------:R-:W-:Y:S01]  /*4e80*/  ISETP.GT.AND P0, PT, R3, 0x8, P0 ;  /* 0x000000080300780c */ /* 0x000fe20000704270 */
[----:B0-----:R-:W-:Y:S01]  /*4e90*/  @P1 IMAD.MOV.U32 R4, RZ, RZ, R12 ;  /* 0x000000ffff041224 */ /* 0x001fe200078e000c */
[----:B------:R-:W-:Y:S02]  /*4ea0*/  BSSY B1, `(.L_x_158) ;  /* 0x0000009000017945 */ /* 0x000fe40003800000 */
[----:B------:R-:W-:-:S04]  /*4eb0*/  FMUL R5, R5, R90 ;  /* 0x0000005a05057220 */ /* 0x000fc80000400000 */
[----:B------:R-:W-:-:S05]  /*4ec0*/  FFMA R5, R86, R23, R5 ;  /* 0x0000001756057223 */ /* 0x000fca0000000005 */
[----:B------:R-:W-:-:S04]  /*4ed0*/  F2FP.F16.F32.PACK_AB R5, RZ, R5 ;  /* 0x00000005ff05723e */ /* 0x000fc800000000ff */
[----:B-1-3--:R-:W-:Y:S01]  /*4ee0*/  PRMT R6, R5, 0x7610, R6 ;  /* 0x0000761005067816 */ /* 0x00afe20000000006 */
[----:B------:R-:W-:-:S05]  /*4ef0*/  @P1 IMAD.MOV.U32 R5, RZ, RZ, R13 ;  /* 0x000000ffff051224 */ /* 0x000fca00078e000d */
[----:B------:R0:W-:Y:S01]  /*4f00*/  @P1 STG.E.U16 desc[UR38][R4.64+0xf0], R6 ;  /* 0x0000f00604001986 */ /* 0x0001e2000c101526 */
[----:B------:R-:W-:Y:S05]  /*4f10*/  @!P0 BRA `(.L_x_159) ;  /* 0x0000000000048947 */ /* 0x000fea0003800000 */
[----:B------:R1:W5:Y:S02]  /*4f20*/  LDG.E.LTC128B.U16 R24, desc[UR38][R8.64+0xf2] ;  /* 0x0000f22608187981 */ /* 0x000364000c1e1520 */
.L_x_159:
[----:B------:R-:W-:Y:S05]  /*4f30*/  BSYNC B1 ;  /* 0x0000000000017941 */ /* 0x000fea0003800000 */
.L_x_158:
[----:B------:R-:W-:Y:S05]  /*4f40*/  @!P0 BRA `(.L_x_160) ;  /* 0x0000001000e88947 */ /* 0x000fea0003800000 */
[----:B-----5:R-:W-:-:S05]  /*4f50*/  HADD2.F32 R3, -RZ, R24.H0_H0 ;  /* 0x20000018ff037230 */ /* 0x020fca0000004100 */
[----:B0-----:R-:W-:-:S04]  /*4f60*/  FMUL R4, R3, R90 ;  /* 0x0000005a03047220 */ /* 0x001fc80000400000 */
[----:B------:R-:W-:-:S05]  /*4f70*/  FFMA R4, R87, R23, R4 ;  /* 0x0000001757047223 */ /* 0x000fca0000000004 */
[----:B------:R-:W-:-:S05]  /*4f80*/  F2FP.F16.F32.PACK_AB R4, RZ, R4 ;  /* 0x00000004ff04723e */ /* 0x000fca00000000ff */
[----:B------:R3:W-:Y:S01]  /*4f90*/  STG.E.U16 desc[UR38][R12.64+0xf2], R4 ;  /* 0x0000f2040c007986 */ /* 0x0007e2000c101526 */
[----:B------:R-:W-:Y:S05]  /*4fa0*/  BRA `(.L_x_160) ;  /* 0x0000001000d07947 */ /* 0x000fea0003800000 */
.L_x_35:
[----:B------:R-:W-:Y:S01]  /*4fb0*/  ISETP.GT.AND P3, PT, R4, 0x1, PT ;  /* 0x000000010400780c */ /* 0x000fe20003f64270 */
[----:B------:R-:W-:Y:S01]  /*4fc0*/  ULDC.64 UR4, c[0x0][0x5c0] ;  /* 0x0001700000047ab9 */ /* 0x000fe20000000a00 */
[-C--:B------:R-:W-:Y:S01]  /*4fd0*/  FMUL R24, R24, R23.reuse ;  /* 0x0000001718187220 */ /* 0x080fe20000400000 */
[----:B------:R-:W-:Y:S01]  /*4fe0*/  LEA R6, P4, R106, UR4, 0x1 ;  /* 0x000000046a067c11 */ /* 0x000fe2000f8808ff */
[-C--:B------:R-:W-:Y:S01]  /*4ff0*/  FMUL R25, R25, R23.reuse ;  /* 0x0000001719197220 */ /* 0x080fe20000400000 */
[----:B------:R-:W-:Y:S01]  /*5000*/  ISETP.GT.AND P0, PT, R3, RZ, P3 ;  /* 0x000000ff0300720c */ /* 0x000fe20001f04270 */
[-C--:B------:R-:W-:Y:S01]  /*5010*/  FMUL R26, R26, R23.reuse ;  /* 0x000000171a1a7220 */ /* 0x080fe20000400000 */
[----:B------:R-:W-:Y:S01]  /*5020*/  F2FP.F16.F32.PACK_AB R24, RZ, R24 ;  /* 0x00000018ff18723e */ /* 0x000fe200000000ff */
[-C--:B------:R-:W-:Y:S01]  /*5030*/  FMUL R27, R27, R23.reuse ;  /* 0x000000171b1b7220 */ /* 0x080fe20000400000 */
[----:B------:R-:W-:Y:S01]  /*5040*/  LEA.HI.X R7, R106, UR5, R103, 0x1, P4 ;  /* 0x000000056a077c11 */ /* 0x000fe2000a0f0c67 */
[----:B------:R-:W-:Y:S01]  /*5050*/  FMUL R28, R28, R23 ;  /* 0x000000171c1c7220 */ /* 0x000fe20000400000 */
[----:B------:R-:W-:Y:S01]  /*5060*/  F2FP.F16.F32.PACK_AB R25, RZ, R25 ;  /* 0x00000019ff19723e */ /* 0x000fe200000000ff */
[-C--:B------:R-:W-:Y:S01]  /*5070*/  FMUL R29, R29, R23.reuse ;  /* 0x000000171d1d7220 */ /* 0x080fe20000400000 */
[----:B------:R-:W-:Y:S01]  /*5080*/  ISETP.GT.AND P2, PT, R3, 0x8, P2 ;  /* 0x000000080300780c */ /* 0x000fe20001744270 */
[----:B------:R-:W-:Y:S01]  /*5090*/  @P1 STG.E.U16 desc[UR38][R6.64], R24 ;  /* 0x0000001806001986 */ /* 0x000fe2000c101526 */
[----:B------:R-:W-:Y:S01]  /*50a0*/  ISETP.GT.AND P1, PT, R4, 0x8, PT ;  /* 0x000000080400780c */ /* 0x000fe20003f24270 */
[-C--:B------:R-:W-:Y:S01]  /*50b0*/  FMUL R30, R30, R23.reuse ;  /* 0x000000171e1e7220 */ /* 0x080fe20000400000 */
[C---:B------:R-:W-:Y:S01]  /*50c0*/  SHF.L.U64.HI R5, R91.reuse, 0x1, R92 ;  /* 0x000000015b057819 */ /* 0x040fe2000001025c */
[----:B------:R-:W-:Y:S01]  /*50d0*/  @P0 STG.E.U16 desc[UR38][R6.64+0x2], R25 ;  /* 0x0000021906000986 */ /* 0x000fe2000c101526 */
[----:B------:R-:W-:Y:S01]  /*50e0*/  LEA R8, P5, R91, R6, 0x1 ;  /* 0x000000065b087211 */ /* 0x000fe200078a08ff */
[-C--:B------:R-:W-:Y:S01]  /*50f0*/  FMUL R31, R31, R23.reuse ;  /* 0x000000171f1f7220 */ /* 0x080fe20000400000 */
[----:B------:R-:W-:Y:S01]  /*5100*/  ISETP.GT.AND P3, PT, R3, 0x8, P3 ;  /* 0x000000080300780c */ /* 0x000fe20001f64270 */
[-C--:B------:R-:W-:Y:S01]  /*5110*/  FMUL R32, R32, R23.reuse ;  /* 0x0000001720207220 */ /* 0x080fe20000400000 */
[----:B------:R-:W-:Y:S01]  /*5120*/  ISETP.GT.AND P0, PT, R4, 0x9, PT ;  /* 0x000000090400780c */ /* 0x000fe20003f04270 */
[----:B------:R-:W-:Y:S01]  /*5130*/  IMAD.X R9, R5, 0x1, R7, P5 ;  /* 0x0000000105097824 */ /* 0x000fe200028e0607 */
[----:B------:R-:W-:Y:S01]  /*5140*/  ISETP.GT.AND P4, PT, R3, RZ, P1 ;  /* 0x000000ff0300720c */ /* 0x000fe20000f84270 */
[-C--:B------:R-:W-:Y:S01]  /*5150*/  FMUL R33, R33, R23.reuse ;  /* 0x0000001721217220 */ /* 0x080fe20000400000 */
[----:B------:R-:W-:Y:S01]  /*5160*/  F2FP.F16.F32.PACK_AB R26, RZ, R26 ;  /* 0x0000001aff1a723e */ /* 0x000fe200000000ff */
[-C--:B------:R-:W-:Y:S01]  /*5170*/  FMUL R34, R34, R23.reuse ;  /* 0x0000001722227220 */ /* 0x080fe20000400000 */
[----:B------:R-:W-:Y:S01]  /*5180*/  ISETP.GT.AND P5, PT, R3, RZ, P0 ;  /* 0x000000ff0300720c */ /* 0x000fe200007a4270 */
[----:B------:R-:W-:Y:S01]  /*5190*/  FMUL R35, R35, R23 ;  /* 0x0000001723237220 */ /* 0x000fe20000400000 */
[----:B------:R-:W-:Y:S01]  /*51a0*/  F2FP.F16.F32.PACK_AB R27, RZ, R27 ;  /* 0x0000001bff1b723e */ /* 0x000fe200000000ff */
[----:B------:R-:W-:Y:S01]  /*51b0*/  @P2 STG.E.U16 desc[UR38][R8.64], R26 ;  /* 0x0000001a08002986 */ /* 0x000fe2000c101526 */
[----:B------:R-:W-:Y:S01]  /*51c0*/  F2FP.F16.F32.PACK_AB R28, RZ, R28 ;  /* 0x0000001cff1c723e */ /* 0x000fe200000000ff */
[-C--:B------:R-:W-:Y:S01]  /*51d0*/  FMUL R36, R36, R23.reuse ;  /* 0x0000001724247220 */ /* 0x080fe20000400000 */
[----:B------:R-:W-:Y:S01]  /*51e0*/  ISETP.GT.AND P2, PT, R3, 0x8, P1 ;  /* 0x000000080300780c */ /* 0x000fe20000f44270 */
[----:B------:R-:W-:Y:S01]  /*51f0*/  @P3 STG.E.U16 desc[UR38][R8.64+0x2], R27 ;  /* 0x0000021b08003986 */ /* 0x000fe2000c101526 */
[----:B------:R-:W-:Y:S01]  /*5200*/  ISETP.GT.AND P1, PT, R4, 0x10, PT ;  /* 0x000000100400780c */ /* 0x000fe20003f24270 */
[----:B------:R-:W-:Y:S01]  /*5210*/  FMUL R37, R37, R23 ;  /* 0x0000001725257220 */ /* 0x000fe20000400000 */
[----:B------:R-:W-:Y:S01]  /*5220*/  F2FP.F16.F32.PACK_AB R29, RZ, R29 ;  /* 0x0000001dff1d723e */ /* 0x000fe200000000ff */
[----:B------:R-:W-:Y:S01]  /*5230*/  @P4 STG.E.U16 desc[UR38][R6.64+0x10], R28 ;  /* 0x0000101c06004986 */ /* 0x000fe2000c101526 */
[C---:B------:R-:W-:Y:S01]  /*5240*/  ISETP.GT.AND P3, PT, R3.reuse, 0x8, P0 ;  /* 0x000000080300780c */ /* 0x040fe20000764270 */
[-C--:B------:R-:W-:Y:S01]  /*5250*/  FMUL R38, R38, R23.reuse ;  /* 0x0000001726267220 */ /* 0x080fe20000400000 */
[----:B------:R-:W-:Y:S01]  /*5260*/  ISETP.GT.AND P0, PT, R4, 0x11, PT ;  /* 0x000000110400780c */ /* 0x000fe20003f04270 */
[----:B------:R-:W-:Y:S01]  /*5270*/  @P5 STG.E.U16 desc[UR38][R6.64+0x12], R29 ;  /* 0x0000121d06005986 */ /* 0x000fe2000c101526 */
        /* <DEDUP_REMOVED lines=161> */
[----:B------:R-:W-:Y:S01]  /*5c90*/  FMUL R87, R87, R23 ;  /* 0x0000001757577220 */ /* 0x000fe20000400000 */
[----:B------:R-:W-:-:S02]  /*5ca0*/  F2FP.F16.F32.PACK_AB R62, RZ, R62 ;  /* 0x0000003eff3e723e */ /* 0x000fc400000000ff */
[C---:B------:R-:W-:Y:S02]  /*5cb0*/  ISETP.GT.AND P5, PT, R3.reuse, RZ, P0 ;  /* 0x000000ff0300720c */ /* 0x040fe400007a4270 */
[----:B------:R-:W-:Y:S01]  /*5cc0*/  F2FP.F16.F32.PACK_AB R63, RZ, R63 ;  /* 0x0000003fff3f723e */ /* 0x000fe200000000ff */
[----:B------:R-:W-:Y:S01]  /*5cd0*/  @P2 STG.E.U16 desc[UR38][R8.64+0x90], R62 ;  /* 0x0000903e08002986 */ /* 0x000fe2000c101526 */
[----:B------:R-:W-:Y:S02]  /*5ce0*/  F2FP.F16.F32.PACK_AB R64, RZ, R64 ;  /* 0x00000040ff40723e */ /* 0x000fe400000000ff */
[C---:B------:R-:W-:Y:S01]  /*5cf0*/  ISETP.GT.AND P2, PT, R3.reuse, 0x8, P1 ;  /* 0x000000080300780c */ /* 0x040fe20000f44270 */
[----:B------:R-:W-:Y:S01]  /*5d00*/  @P3 STG.E.U16 desc[UR38][R8.64+0x92], R63 ;  /* 0x0000923f08003986 */ /* 0x000fe2000c101526 */
[----:B------:R-:W-:Y:S02]  /*5d10*/  ISETP.GT.AND P1, PT, R4, 0x58, PT ;  /* 0x000000580400780c */ /* 0x000fe40003f24270 */
[----:B------:R-:W-:Y:S01]  /*5d20*/  F2FP.F16.F32.PACK_AB R65, RZ, R65 ;  /* 0x00000041ff41723e */ /* 0x000fe200000000ff */
[----:B------:R-:W-:Y:S01]  /*5d30*/  @P4 STG.E.U16 desc[UR38][R6.64+0xa0], R64 ;  /* 0x0000a04006004986 */ /* 0x000fe2000c101526 */
[----:B------:R-:W-:-:S02]  /*5d40*/  ISETP.GT.AND P3, PT, R3, 0x8, P0 ;  /* 0x000000080300780c */ /* 0x000fc40000764270 */
[----:B------:R-:W-:Y:S01]  /*5d50*/  ISETP.GT.AND P0, PT, R4, 0x59, PT ;  /* 0x000000590400780c */ /* 0x000fe20003f04270 */
[----:B------:R-:W-:Y:S01]  /*5d60*/  @P5 STG.E.U16 desc[UR38][R6.64+0xa2], R65 ;  /* 0x0000a24106005986 */ /* 0x000fe2000c101526 */
[C---:B------:R-:W-:Y:S02]  /*5d70*/  ISETP.GT.AND P4, PT, R3.reuse, RZ, P1 ;  /* 0x000000ff0300720c */ /* 0x040fe40000f84270 */
[----:B------:R-:W-:Y:S02]  /*5d80*/  F2FP.F16.F32.PACK_AB R66, RZ, R66 ;  /* 0x00000042ff42723e */ /* 0x000fe400000000ff */
[----:B------:R-:W-:Y:S02]  /*5d90*/  ISETP.GT.AND P5, PT, R3, RZ, P0 ;  /* 0x000000ff0300720c */ /* 0x000fe400007a4270 */
[----:B------:R-:W-:Y:S01]  /*5da0*/  F2FP.F16.F32.PACK_AB R67, RZ, R67 ;  /* 0x00000043ff43723e */ /* 0x000fe200000000ff */
[----:B------:R-:W-:Y:S01]  /*5db0*/  @P2 STG.E.U16 desc[UR38][R8.64+0xa0], R66 ;  /* 0x0000a04208002986 */ /* 0x000fe2000c101526 */
[----:B------:R-:W-:-:S02]  /*5dc0*/  F2FP.F16.F32.PACK_AB R68, RZ, R68 ;  /* 0x00000044ff44723e */ /* 0x000fc400000000ff */
[C---:B------:R-:W-:Y:S01]  /*5dd0*/  ISETP.GT.AND P2, PT, R3.reuse, 0x8, P1 ;  /* 0x000000080300780c */ /* 0x040fe20000f44270 */
[----:B------:R-:W-:Y:S01]  /*5de0*/  @P3 STG.E.U16 desc[UR38][R8.64+0xa2], R67 ;  /* 0x0000a24308003986 */ /* 0x000fe2000c101526 */
[C---:B------:R-:W-:Y:S02]  /*5df0*/  ISETP.GT.AND P1, PT, R4.reuse, 0x60, PT ;  /* 0x000000600400780c */ /* 0x040fe40003f24270 */
[----:B------:R-:W-:Y:S01]  /*5e00*/  F2FP.F16.F32.PACK_AB R69, RZ, R69 ;  /* 0x00000045ff45723e */ /* 0x000fe200000000ff */
[----:B------:R-:W-:Y:S01]  /*5e10*/  @P4 STG.E.U16 desc[UR38][R6.64+0xb0], R68 ;  /* 0x0000b04406004986 */ /* 0x000fe2000c101526 */
[C---:B------:R-:W-:Y:S02]  /*5e20*/  ISETP.GT.AND P3, PT, R3.reuse, 0x8, P0 ;  /* 0x000000080300780c */ /* 0x040fe40000764270 */
[----:B------:R-:W-:Y:S01]  /*5e30*/  ISETP.GT.AND P0, PT, R4, 0x61, PT ;  /* 0x000000610400780c */ /* 0x000fe20003f04270 */
[----:B------:R-:W-:Y:S01]  /*5e40*/  @P5 STG.E.U16 desc[UR38][R6.64+0xb2], R69 ;  /* 0x0000b24506005986 */ /* 0x000fe2000c101526 */
[----:B------:R-:W-:-:S02]  /*5e50*/  ISETP.GT.AND P4, PT, R3, RZ, P1 ;  /* 0x000000ff0300720c */ /* 0x000fc40000f84270 */
[C---:B------:R-:W-:Y:S02]  /*5e60*/  ISETP.GT.AND P5, PT, R3.reuse, RZ, P0 ;  /* 0x000000ff0300720c */ /* 0x040fe400007a4270 */
[----:B------:R-:W-:Y:S02]  /*5e70*/  F2FP.F16.F32.PACK_AB R70, RZ, R70 ;  /* 0x00000046ff46723e */ /* 0x000fe400000000ff */
[----:B------:R-:W-:Y:S02]  /*5e80*/  F2FP.F16.F32.PACK_AB R71, RZ, R71 ;  /* 0x00000047ff47723e */ /* 0x000fe400000000ff */
[----:B------:R-:W-:Y:S01]  /*5e90*/  F2FP.F16.F32.PACK_AB R72, RZ, R72 ;  /* 0x00000048ff48723e */ /* 0x000fe200000000ff */
[----:B------:R-:W-:Y:S01]  /*5ea0*/  @P2 STG.E.U16 desc[UR38][R8.64+0xb0], R70 ;  /* 0x0000b04608002986 */ /* 0x000fe2000c101526 */
[----:B------:R-:W-:Y:S02]  /*5eb0*/  F2FP.F16.F32.PACK_AB R73, RZ, R73 ;  /* 0x00000049ff49723e */ /* 0x000fe400000000ff */
[C---:B------:R-:W-:Y:S01]  /*5ec0*/  ISETP.GT.AND P1, PT, R3.reuse, 0x8, P1 ;  /* 0x000000080300780c */ /* 0x040fe20000f24270 */
[----:B------:R-:W-:Y:S01]  /*5ed0*/  @P3 STG.E.U16 desc[UR38][R8.64+0xb2], R71 ;  /* 0x0000b24708003986 */ /* 0x000fe2000c101526 */
[----:B------:R-:W-:-:S02]  /*5ee0*/  ISETP.GT.AND P2, PT, R3, 0x8, P0 ;  /* 0x000000080300780c */ /* 0x000fc40000744270 */
[C---:B------:R-:W-:Y:S01]  /*5ef0*/  ISETP.GT.AND P0, PT, R4.reuse, 0x69, PT ;  /* 0x000000690400780c */ /* 0x040fe20003f04270 */
[----:B------:R-:W-:Y:S01]  /*5f00*/  @P4 STG.E.U16 desc[UR38][R6.64+0xc0], R72 ;  /* 0x0000c04806004986 */ /* 0x000fe2000c101526 */
[----:B------:R-:W-:Y:S02]  /*5f10*/  ISETP.GT.AND P4, PT, R4, 0x68, PT ;  /* 0x000000680400780c */ /* 0x000fe40003f84270 */
[----:B------:R-:W-:Y:S01]  /*5f20*/  F2FP.F16.F32.PACK_AB R74, RZ, R74 ;  /* 0x0000004aff4a723e */ /* 0x000fe200000000ff */
[----:B------:R-:W-:Y:S01]  /*5f30*/  @P5 STG.E.U16 desc[UR38][R6.64+0xc2], R73 ;  /* 0x0000c24906005986 */ /* 0x000fe2000c101526 */
[C---:B------:R-:W-:Y:S02]  /*5f40*/  ISETP.GT.AND P5, PT, R3.reuse, RZ, P4 ;  /* 0x000000ff0300720c */ /* 0x040fe400027a4270 */
[----:B------:R-:W-:Y:S01]  /*5f50*/  ISETP.GT.AND P3, PT, R3, RZ, P0 ;  /* 0x000000ff0300720c */ /* 0x000fe20000764270 */
[----:B------:R-:W-:Y:S01]  /*5f60*/  @P1 STG.E.U16 desc[UR38][R8.64+0xc0], R74 ;  /* 0x0000c04a08001986 */ /* 0x000fe2000c101526 */
[----:B------:R-:W-:-:S02]  /*5f70*/  F2FP.F16.F32.PACK_AB R75, RZ, R75 ;  /* 0x0000004bff4b723e */ /* 0x000fc400000000ff */
[----:B------:R-:W-:Y:S02]  /*5f80*/  F2FP.F16.F32.PACK_AB R76, RZ, R76 ;  /* 0x0000004cff4c723e */ /* 0x000fe400000000ff */
[C---:B------:R-:W-:Y:S01]  /*5f90*/  ISETP.GT.AND P4, PT, R3.reuse, 0x8, P4 ;  /* 0x000000080300780c */ /* 0x040fe20002784270 */
[----:B------:R-:W-:Y:S01]  /*5fa0*/  @P2 STG.E.U16 desc[UR38][R8.64+0xc2], R75 ;  /* 0x0000c24b08002986 */ /* 0x000fe2000c101526 */
[----:B------:R-:W-:Y:S02]  /*5fb0*/  F2FP.F16.F32.PACK_AB R77, RZ, R77 ;  /* 0x0000004dff4d723e */ /* 0x000fe400000000ff */
[C---:B------:R-:W-:Y:S01]  /*5fc0*/  ISETP.GT.AND P2, PT, R4.reuse, 0x71, PT ;  /* 0x000000710400780c */ /* 0x040fe20003f44270 */
[----:B------:R-:W-:Y:S01]  /*5fd0*/  @P5 STG.E.U16 desc[UR38][R6.64+0xd0], R76 ;  /* 0x0000d04c06005986 */ /* 0x000fe2000c101526 */
[----:B------:R-:W-:Y:S02]  /*5fe0*/  ISETP.GT.AND P5, PT, R3, 0x8, P0 ;  /* 0x000000080300780c */ /* 0x000fe400007a4270 */
[C---:B------:R-:W-:Y:S01]  /*5ff0*/  ISETP.GT.AND P1, PT, R4.reuse, 0x78, PT ;  /* 0x000000780400780c */ /* 0x040fe20003f24270 */
[----:B------:R-:W-:Y:S01]  /*6000*/  @P3 STG.E.U16 desc[UR38][R6.64+0xd2], R77 ;  /* 0x0000d24d06003986 */ /* 0x000fe2000c101526 */
[----:B------:R-:W-:-:S02]  /*6010*/  ISETP.GT.AND P3, PT, R4, 0x70, PT ;  /* 0x000000700400780c */ /* 0x000fc40003f64270 */
[----:B------:R-:W-:Y:S01]  /*6020*/  ISETP.GT.AND P0, PT, R4, 0x79, PT ;  /* 0x000000790400780c */ /* 0x000fe20003f04270 */
[----:B------:R-:W-:Y:S01]  /*6030*/  @P4 IMAD.MOV.U32 R4, RZ, RZ, R8 ;  /* 0x000000ffff044224 */ /* 0x000fe200078e0008 */
[----:B------:R-:W-:Y:S01]  /*6040*/  F2FP.F16.F32.PACK_AB R78, RZ, R78 ;  /* 0x0000004eff4e723e */ /* 0x000fe200000000ff */
[----:B------:R-:W-:Y:S01]  /*6050*/  @P4 IMAD.MOV.U32 R5, RZ, RZ, R9 ;  /* 0x000000ffff054224 */ /* 0x000fe200078e0009 */
[----:B------:R-:W-:Y:S02]  /*6060*/  F2FP.F16.F32.PACK_AB R79, RZ, R79 ;  /* 0x0000004fff4f723e */ /* 0x000fe400000000ff */
[----:B------:R-:W-:Y:S02]  /*6070*/  F2FP.F16.F32.PACK_AB R80, RZ, R80 ;  /* 0x00000050ff50723e */ /* 0x000fe400000000ff */
[----:B------:R0:W-:Y:S01]  /*6080*/  @P4 STG.E.U16 desc[UR38][R4.64+0xd0], R78 ;  /* 0x0000d04e04004986 */ /* 0x0001e2000c101526 */
[----:B------:R-:W-:Y:S02]  /*6090*/  ISETP.GT.AND P4, PT, R3, RZ, P2 ;  /* 0x000000ff0300720c */ /* 0x000fe40001784270 */
[----:B------:R-:W-:-:S02]  /*60a0*/  F2FP.F16.F32.PACK_AB R81, RZ, R81 ;  /* 0x00000051ff51723e */ /* 0x000fc400000000ff */
[----:B------:R-:W-:Y:S02]  /*60b0*/  ISETP.GT.AND P2, PT, R3, 0x8, P2 ;  /* 0x000000080300780c */ /* 0x000fe40001744270 */
[----:B------:R-:W-:Y:S02]  /*60c0*/  F2FP.F16.F32.PACK_AB R82, RZ, R82 ;  /* 0x00000052ff52723e */ /* 0x000fe400000000ff */
[----:B------:R-:W-:Y:S02]  /*60d0*/  F2FP.F16.F32.PACK_AB R83, RZ, R83 ;  /* 0x00000053ff53723e */ /* 0x000fe400000000ff */
[----:B------:R-:W-:Y:S01]  /*60e0*/  F2FP.F16.F32.PACK_AB R84, RZ, R84 ;  /* 0x00000054ff54723e */ /* 0x000fe200000000ff */
[----:B0-----:R-:W-:Y:S01]  /*60f0*/  @P5 IMAD.MOV.U32 R4, RZ, RZ, R8 ;  /* 0x000000ffff045224 */ /* 0x001fe200078e0008 */
[----:B------:R-:W-:Y:S01]  /*6100*/  F2FP.F16.F32.PACK_AB R85, RZ, R85 ;  /* 0x00000055ff55723e */ /* 0x000fe200000000ff */
[----:B------:R-:W-:Y:S01]  /*6110*/  @P5 IMAD.MOV.U32 R5, RZ, RZ, R9 ;  /* 0x000000ffff055224 */ /* 0x000fe200078e0009 */
[----:B------:R-:W-:-:S02]  /*6120*/  F2FP.F16.F32.PACK_AB R86, RZ, R86 ;  /* 0x00000056ff56723e */ /* 0x000fc400000000ff */
[----:B------:R-:W-:Y:S02]  /*6130*/  F2FP.F16.F32.PACK_AB R87, RZ, R87 ;  /* 0x00000057ff57723e */ /* 0x000fe400000000ff */
[----:B------:R0:W-:Y:S01]  /*6140*/  @P5 STG.E.U16 desc[UR38][R4.64+0xd2], R79 ;  /* 0x0000d24f04005986 */ /* 0x0001e2000c101526 */
[C---:B------:R-:W-:Y:S02]  /*6150*/  ISETP.GT.AND P5, PT, R3.reuse, RZ, P3 ;  /* 0x000000ff0300720c */ /* 0x040fe40001fa4270 */
[----:B------:R-:W-:-:S11]  /*6160*/  ISETP.GT.AND P3, PT, R3, 0x8, P3 ;  /* 0x000000080300780c */ /* 0x000fd60001f64270 */
[----:B0-----:R-:W-:Y:S02]  /*6170*/  @P5 IMAD.MOV.U32 R4, RZ, RZ, R6 ;  /* 0x000000ffff045224 */ /* 0x001fe400078e0006 */
[----:B------:R-:W-:-:S05]  /*6180*/  @P5 IMAD.MOV.U32 R5, RZ, RZ, R7 ;  /* 0x000000ffff055224 */ /* 0x000fca00078e0007 */
[----:B------:R0:W-:Y:S01]  /*6190*/  @P5 STG.E.U16 desc[UR38][R4.64+0xe0], R80 ;  /* 0x0000e05004005986 */ /* 0x0001e2000c101526 */
[C---:B------:R-:W-:Y:S02]  /*61a0*/  ISETP.GT.AND P5, PT, R3.reuse, RZ, P0 ;  /* 0x000000ff0300720c */ /* 0x040fe400007a4270 */
[----:B------:R-:W-:Y:S01]  /*61b0*/  ISETP.GT.AND P0, PT, R3, 0x8, P0 ;  /* 0x000000080300780c */ /* 0x000fe20000704270 */
[----:B0-----:R-:W-:Y:S02]  /*61c0*/  @P4 IMAD.MOV.U32 R4, RZ, RZ, R6 ;  /* 0x000000ffff044224 */ /* 0x001fe400078e0006 */
[----:B------:R-:W-:-:S05]  /*61d0*/  @P4 IMAD.MOV.U32 R5, RZ, RZ, R7 ;  /* 0x000000ffff054224 */ /* 0x000fca00078e0007 */
[----:B------:R0:W-:Y:S01]  /*61e0*/  @P4 STG.E.U16 desc[UR38][R4.64+0xe2], R81 ;  /* 0x0000e25104004986 */ /* 0x0001e2000c101526 */
[C---:B------:R-:W-:Y:S02]  /*61f0*/  ISETP.GT.AND P4, PT, R3.reuse, RZ, P1 ;  /* 0x000000ff0300720c */ /* 0x040fe40000f84270 */
[----:B------:R-:W-:Y:S01]  /*6200*/  ISETP.GT.AND P1, PT, R3, 0x8, P1 ;  /* 0x000000080300780c */ /* 0x000fe20000f24270 */
[----:B0-----:R-:W-:Y:S02]  /*6210*/  @P3 IMAD.MOV.U32 R4, RZ, RZ, R8 ;  /* 0x000000ffff043224 */ /* 0x001fe400078e0008 */
[----:B------:R-:W-:-:S05]  /*6220*/  @P3 IMAD.MOV.U32 R5, RZ, RZ, R9 ;  /* 0x000000ffff053224 */ /* 0x000fca00078e0009 */
[----:B------:R0:W-:Y:S02]  /*6230*/  @P3 STG.E.U16 desc[UR38][R4.64+0xe0], R82 ;  /* 0x0000e05204003986 */ /* 0x0001e4000c101526 */
[----:B0-----:R-:W-:Y:S02]  /*6240*/  @P2 IMAD.MOV.U32 R4, RZ, RZ, R8 ;  /* 0x000000ffff042224 */ /* 0x001fe400078e0008 */
[----:B------:R-:W-:-:S05]  /*6250*/  @P2 IMAD.MOV.U32 R5, RZ, RZ, R9 ;  /* 0x000000ffff052224 */ /* 0x000fca00078e0009 */
[----:B------:R0:W-:Y:S02]  /*6260*/  @P2 STG.E.U16 desc[UR38][R4.64+0xe2], R83 ;  /* 0x0000e25304002986 */ /* 0x0001e4000c101526 */
[----:B0-----:R-:W-:Y:S02]  /*6270*/  @P4 IMAD.MOV.U32 R4, RZ, RZ, R6 ;  /* 0x000000ffff044224 */ /* 0x001fe400078e0006 */
[----:B------:R-:W-:-:S05]  /*6280*/  @P4 IMAD.MOV.U32 R5, RZ, RZ, R7 ;  /* 0x000000ffff054224 */ /* 0x000fca00078e0007 */
[----:B------:R0:W-:Y:S04]  /*6290*/  @P4 STG.E.U16 desc[UR38][R4.64+0xf0], R84 ;  /* 0x0000f05404004986 */ /* 0x0001e8000c101526 */
[----:B------:R1:W-:Y:S01]  /*62a0*/  @P5 STG.E.U16 desc[UR38][R6.64+0xf2], R85 ;  /* 0x0000f25506005986 */ /* 0x0003e2000c101526 */
[----:B0-----:R-:W-:Y:S02]  /*62b0*/  @P1 IMAD.MOV.U32 R4, RZ, RZ, R8 ;  /* 0x000000ffff041224 */ /* 0x001fe400078e0008 */
[----:B------:R-:W-:-:S05]  /*62c0*/  @P1 IMAD.MOV.U32 R5, RZ, RZ, R9 ;  /* 0x000000ffff051224 */ /* 0x000fca00078e0009 */
[----:B------:R1:W-:Y:S04]  /*62d0*/  @P1 STG.E.U16 desc[UR38][R4.64+0xf0], R86 ;  /* 0x0000f05604001986 */ /* 0x0003e8000c101526 */
[----:B------:R1:W-:Y:S02]  /*62e0*/  @P0 STG.E.U16 desc[UR38][R8.64+0xf2], R87 ;  /* 0x0000f25708000986 */ /* 0x0003e4000c101526 */
.L_x_160:
[----:B------:R-:W-:Y:S05]  /*62f0*/  BSYNC B0 ;  /* 0x0000000000007941 */ /* 0x000fea0003800000 */
.L_x_34:
[----:B------:R-:W-:Y:S01]  /*6300*/  IADD3 R16, P0, R16, UR36, RZ ;  /* 0x0000002410107c10 */ /* 0x000fe2000ff1e0ff */
[----:B------:R-:W-:Y:S01]  /*6310*/  ULDC.64 UR4, c[0x0][0x650] ;  /* 0x0001940000047ab9 */ /* 0x000fe20000000a00 */
[----:B------:R-:W-:Y:S01]  /*6320*/  PRMT R3, RZ, 0x7610, R3 ;  /* 0x00007610ff037816 */ /* 0x000fe20000000003 */
[----:B------:R-:W-:Y:S01]  /*6330*/  IMAD.MOV.U32 R100, RZ, RZ, -0x1 ;  /* 0xffffffffff647424 */ /* 0x000fe200078e00ff */
[----:B------:R-:W-:Y:S01]  /*6340*/  IADD3.X R17, R17, UR42, RZ, P0, !PT ;  /* 0x0000002a11117c10 */ /* 0x000fe200087fe4ff */
[----:B------:R-:W-:Y:S01]  /*6350*/  IMAD.MOV.U32 R101, RZ, RZ, -0x1 ;  /* 0xffffffffff657424 */ /* 0x000fe200078e00ff */
[----:B------:R-:W-:-:S04]  /*6360*/  ISETP.GE.U32.AND P0, PT, R16, UR4, PT ;  /* 0x0000000410007c0c */ /* 0x000fc8000bf06070 */
[----:B------:R-:W-:-:S13]  /*6370*/  ISETP.GE.U32.AND.EX P0, PT, R17, UR5, PT, P0 ;  /* 0x0000000511007c0c */ /* 0x000fda000bf06100 */
[----:B------:R-:W-:Y:S05]  /*6380*/  @P0 BRA `(.L_x_161) ;  /* 0x00000004004c0947 */ /* 0x000fea0003800000 */
[----:B------:R-:W0:Y:S01]  /*6390*/  LDC.64 R10, c[0x0][0x628] ;  /* 0x00018a00ff0a7b82 */ /* 0x000e220000000a00 */
[----:B---3--:R-:W3:Y:S01]  /*63a0*/  S2R R12, SR_CTAID.X ;  /* 0x00000000000c7919 */ /* 0x008ee20000002500 */
[----:B-12-4-:R-:W-:Y:S02]  /*63b0*/  IMAD.MOV.U32 R8, RZ, RZ, R16 ;  /* 0x000000ffff087224 */ /* 0x016fe400078e0010 */
[----:B------:R-:W-:Y:S01]  /*63c0*/  IMAD.MOV.U32 R9, RZ, RZ, R17 ;  /* 0x000000ffff097224 */ /* 0x000fe200078e0011 */
[----:B------:R-:W1:Y:S03]  /*63d0*/  S2R R20, SR_CTAID.Y ;  /* 0x0000000000147919 */ /* 0x000e660000002600 */
[----:B------:R-:W2:Y:S08]  /*63e0*/  LDC R0, c[0x0][0x630] ;  /* 0x00018c00ff007b82 */ /* 0x000eb00000000800 */
[----:B------:R-:W4:Y:S01]  /*63f0*/  LDC.64 R14, c[0x0][0x620] ;  /* 0x00018800ff0e7b82 */ /* 0x000f220000000a00 */
[----:B0-----:R-:W-:-:S04]  /*6400*/  ISETP.NE.U32.AND P0, PT, R10, RZ, PT ;  /* 0x000000ff0a00720c */ /* 0x001fc80003f05070 */
[----:B------:R-:W-:-:S13]  /*6410*/  ISETP.NE.AND.EX P0, PT, R11, RZ, PT, P0 ;  /* 0x000000ff0b00720c */ /* 0x000fda0003f05300 */
[----:B-1234-:R-:W-:Y:S05]  /*6420*/  @!P0 BRA `(.L_x_162) ;  /* 0x0000000000288947 */ /* 0x01efea0003800000 */
        /* <DEDUP_REMOVED lines=10> */
.L_x_162:
[-CC-:B------:R-:W-:Y:S01]  /*64d0*/  SHF.R.U64 R101, R8, R0.reuse, R9.reuse ;  /* 0x0000000008657219 */ /* 0x180fe20000001209 */
[----:B------:R-:W0:Y:S01]  /*64e0*/  LDC.64 R26, c[0x0][0x640] ;  /* 0x00019000ff1a7b82 */ /* 0x000e220000000a00 */
[----:B------:R-:W-:Y:S01]  /*64f0*/  SHF.R.U32.HI R0, RZ, R0, R9 ;  /* 0x00000000ff007219 */ /* 0x000fe20000011609 */
[----:B------:R-:W-:Y:S01]  /*6500*/  ULDC UR4, c[0x0][0x150] ;  /* 0x0000540000047ab9 */ /* 0x000fe20000000800 */
[----:B------:R-:W-:Y:S02]  /*6510*/  IADD3 R3, P0, RZ, -R101, RZ ;  /* 0x80000065ff037210 */ /* 0x000fe40007f1e0ff */
[----:B------:R-:W-:-:S03]  /*6520*/  I2FP.F32.U32 R7, R12 ;  /* 0x0000000c00077245 */ /* 0x000fc60000201000 */
[----:B------:R-:W1:Y:S01]  /*6530*/  LDC R6, c[0x0][0x618] ;  /* 0x00018600ff067b82 */ /* 0x000e620000000800 */
[----:B------:R-:W-:Y:S02]  /*6540*/  IMAD.X R5, RZ, RZ, ~R0, P0 ;  /* 0x000000ffff057224 */ /* 0x000fe400000e0e00 */
[----:B------:R-:W-:Y:S01]  /*6550*/  FMUL R7, R7, UR4 ;  /* 0x0000000407077c20 */ /* 0x000fe20008400000 */
[----:B------:R-:W-:Y:S01]  /*6560*/  ULDC UR4, c[0x0][0x154] ;  /* 0x0000550000047ab9 */ /* 0x000fe20000000800 */
[-C--:B------:R-:W-:Y:S02]  /*6570*/  IMAD R0, R5, R14.reuse, RZ ;  /* 0x0000000e05007224 */ /* 0x080fe400078e02ff */
[C---:B------:R-:W-:Y:S01]  /*6580*/  IMAD.WIDE.U32 R4, R3.reuse, R14, R16 ;  /* 0x0000000e03047225 */ /* 0x040fe200078e0010 */
[----:B------:R-:W2:Y:S01]  /*6590*/  LDC R8, c[0x0][0x608] ;  /* 0x00018200ff087b82 */ /* 0x000ea20000000800 */
[----:B------:R-:W3:Y:S02]  /*65a0*/  F2I.U32.TRUNC.NTZ R7, R7 ;  /* 0x0000000700077305 */ /* 0x000ee4000020f000 */
[----:B------:R-:W-:Y:S01]  /*65b0*/  IMAD R3, R3, R15, R0 ;  /* 0x0000000f03037224 */ /* 0x000fe200078e0200 */
[----:B------:R-:W-:-:S03]  /*65c0*/  I2FP.F32.U32 R0, R20 ;  /* 0x0000001400007245 */ /* 0x000fc60000201000 */
[----:B------:R-:W-:Y:S01]  /*65d0*/  IMAD.IADD R3, R5, 0x1, R3 ;  /* 0x0000000105037824 */ /* 0x000fe200078e0203 */
[----:B------:R-:W4:Y:S01]  /*65e0*/  LDC R11, c[0x0][0x658] ;  /* 0x00019600ff0b7b82 */ /* 0x000f220000000800 */
[----:B0-----:R-:W-:-:S04]  /*65f0*/  ISETP.NE.U32.AND P0, PT, R26, RZ, PT ;  /* 0x000000ff1a00720c */ /* 0x001fc80003f05070 */
[----:B------:R-:W-:-:S03]  /*6600*/  ISETP.NE.AND.EX P0, PT, R27, RZ, PT, P0 ;  /* 0x000000ff1b00720c */ /* 0x000fc60003f05300 */
[----:B------:R-:W0:Y:S01]  /*6610*/  LDC R9, c[0x0][0x144] ;  /* 0x00005100ff097b82 */ /* 0x000e220000000800 */
[-C--:B-1----:R-:W-:Y:S01]  /*6620*/  SHF.R.U64 R10, R4, R6.reuse, R3 ;  /* 0x00000006040a7219 */ /* 0x082fe20000001203 */
[----:B---3--:R-:W-:Y:S01]  /*6630*/  IMAD.MOV R7, RZ, RZ, -R7 ;  /* 0x000000ffff077224 */ /* 0x008fe200078e0a07 */
[----:B------:R-:W-:Y:S01]  /*6640*/  SHF.R.U32.HI R3, RZ, R6, R3 ;  /* 0x00000006ff037219 */ /* 0x000fe20000011603 */
[----:B------:R-:W-:-:S04]  /*6650*/  FMUL R6, R0, UR4 ;  /* 0x0000000400067c20 */ /* 0x000fc80008400000 */
[----:B------:R-:W1:Y:S01]  /*6660*/  LDC R21, c[0x0][0x148] ;  /* 0x00005200ff157b82 */ /* 0x000e620000000800 */
[----:B------:R3:W0:Y:S01]  /*6670*/  F2I.U32.TRUNC.NTZ R14, R6 ;  /* 0x00000006000e7305 */ /* 0x000622000020f000 */
[-CC-:B--2---:R-:W-:Y:S02]  /*6680*/  SHF.R.U64 R13, R10, R8.reuse, R3.reuse ;  /* 0x000000080a0d7219 */ /* 0x184fe40000001203 */
[----:B------:R-:W-:-:S04]  /*6690*/  SHF.R.U32.HI R0, RZ, R8, R3 ;  /* 0x00000008ff007219 */ /* 0x000fc80000011603 */
[----:B-----5:R-:W2:Y:S01]  /*66a0*/  LDC R24, c[0x0][0x648] ;  /* 0x00019200ff187b82 */ /* 0x020ea20000000800 */
[-CC-:B----4-:R-:W-:Y:S02]  /*66b0*/  SHF.R.U64 R15, R13, R11.reuse, R0.reuse ;  /* 0x0000000b0d0f7219 */ /* 0x190fe40000001200 */
[----:B------:R-:W-:-:S03]  /*66c0*/  SHF.R.U32.HI R5, RZ, R11, R0 ;  /* 0x0000000bff057219 */ /* 0x000fc60000011600 */
[----:B------:R-:W-:Y:S02]  /*66d0*/  IMAD.MOV.U32 R4, RZ, RZ, R15 ;  /* 0x000000ffff047224 */ /* 0x000fe400078e000f */
[----:B------:R-:W4:Y:S01]  /*66e0*/  LDC R28, c[0x0][0x638] ;  /* 0x00018e00ff1c7b82 */ /* 0x000f220000000800 */
[----:B0-----:R-:W-:-:S07]  /*66f0*/  IMAD R25, R9, R7, R12 ;  /* 0x0000000709197224 */ /* 0x001fce00078e020c */
[----:B------:R-:W0:Y:S08]  /*6700*/  LDC R29, c[0x0][0x610] ;  /* 0x00018400ff1d7b82 */ /* 0x000e300000000800 */
[----:B------:R-:W0:Y:S01]  /*6710*/  LDC R30, c[0x0][0x600] ;  /* 0x00018000ff1e7b82 */ /* 0x000e220000000800 */
[----:B-123--:R-:W-:Y:S05]  /*6720*/  @!P0 BRA `(.L_x_163) ;  /* 0x0000000000288947 */ /* 0x00efea0003800000 */
[----:B------:R-:W1:Y:S02]  /*6730*/  LDC R0, c[0x0][0x64c] ;  /* 0x00019300ff007b82 */ /* 0x000e640000000800 */
[----:B-1----:R-:W-:-:S05]  /*6740*/  IADD3 R3, P0, R15, R0, RZ ;  /* 0x000000000f037210 */ /* 0x002fca0007f1e0ff */
        /* <DEDUP_REMOVED lines=8> */
.L_x_163:
[----:B------:R-:W-:Y:S01]  /*67d0*/  ISETP.NE.AND P0, PT, R2, 0x1, PT ;  /* 0x000000010200780c */ /* 0x000fe20003f05270 */
[----:B------:R-:W-:Y:S01]  /*67e0*/  IMAD.MOV R14, RZ, RZ, -R14 ;  /* 0x000000ffff0e7224 */ /* 0x000fe200078e0a0e */
[----:B------:R-:W-:Y:S02]  /*67f0*/  SHF.R.U64 R3, R4, R24, R5 ;  /* 0x0000001804037219 */ /* 0x000fe40000001205 */
[----:B------:R-:W-:Y:S02]  /*6800*/  LOP3.LUT R0, R13, R98, RZ, 0xc0, !PT ;  /* 0x000000620d007212 */ /* 0x000fe400078ec0ff */
[----:B------:R-:W-:Y:S01]  /*6810*/  LOP3.LUT R10, R10, R97, RZ, 0xc0, !PT ;  /* 0x000000610a0a7212 */ /* 0x000fe200078ec0ff */
[----:B------:R-:W-:Y:S02]  /*6820*/  IMAD.MOV R4, RZ, RZ, -R3 ;  /* 0x000000ffff047224 */ /* 0x000fe400078e0a03 */
[----:B------:R-:W-:Y:S02]  /*6830*/  IMAD R0, R93, R3, R0 ;  /* 0x000000035d007224 */ /* 0x000fe400078e0200 */
[----:B----4-:R-:W-:-:S02]  /*6840*/  IMAD R3, R4, R28, R15 ;  /* 0x0000001c04037224 */ /* 0x010fc400078e020f */
[----:B------:R-:W-:Y:S02]  /*6850*/  @P0 IMAD R25, R21, R14, R20 ;  /* 0x0000000e15190224 */ /* 0x000fe400078e0214 */
[----:B0-----:R-:W-:Y:S02]  /*6860*/  IMAD R5, R3, R30, R10 ;  /* 0x0000001e03057224 */ /* 0x001fe400078e020a */
[----:B------:R-:W-:Y:S02]  /*6870*/  IMAD R0, R0, R29, R25 ;  /* 0x0000001d00007224 */ /* 0x000fe400078e0219 */
[----:B------:R-:W-:-:S03]  /*6880*/  IMAD.MOV.U32 R4, RZ, RZ, 0x1 ;  /* 0x00000001ff047424 */ /* 0x000fc600078e00ff */
[----:B------:R-:W-:Y:S02]  /*6890*/  SEL R100, R5, R0, !P0 ;  /* 0x0000000005647207 */ /* 0x000fe40004000000 */
[----:B------:R-:W-:Y:S02]  /*68a0*/  PRMT R3, R4, 0x7610, R3 ;  /* 0x0000761004037816 */ /* 0x000fe40000000003 */
[----:B------:R-:W-:-:S07]  /*68b0*/  SEL R0, R0, R5, !P0 ;  /* 0x0000000500007207 */ /* 0x000fce0004000000 */
.L_x_161:
[----:B------:R-:W-:Y:S01]  /*68c0*/  UIMAD.WIDE.U32 UR4, UR41, 0x24924925, URZ ;  /* 0x24924925290478a5 */ /* 0x000fe2000f8e003f */
[----:B------:R-:W-:Y:S01]  /*68d0*/  LOP3.LUT P0, RZ, R3, 0xff, RZ, 0xc0, !PT ;  /* 0x000000ff03ff7812 */ /* 0x000fe2000780c0ff */
[----:B------:R-:W-:Y:S02]  /*68e0*/  IMAD.MOV.U32 R103, RZ, RZ, R0 ;  /* 0x000000ffff677224 */ /* 0x000fe400078e0000 */
[----:B------:R-:W-:-:S04]  /*68f0*/  UIADD3 UR4, UR41, -UR5, URZ ;  /* 0x8000000529047290 */ /* 0x000fc8000fffe03f */
[----:B------:R-:W-:-:S04]  /*6900*/  ULEA.HI UR4, UR4, UR5, URZ, 0x1f ;  /* 0x0000000504047291 */ /* 0x000fc8000f8ff83f */
[----:B------:R-:W-:-:S04]  /*6910*/  USHF.R.U32.HI UR4, URZ, 0x2, UR4 ;  /* 0x000000023f047899 */ /* 0x000fc80008011604 */
[----:B------:R-:W-:Y:S01]  /*6920*/  UIMAD UR41, UR4, -0x7, UR41 ;  /* 0xfffffff9042978a4 */ /* 0x000fe2000f8e0229 */
[----:B------:R-:W-:Y:S11]  /*6930*/  @P0 BRA `(.L_x_164) ;  /* 0xffffffa800f00947 */ /* 0x000ff6000383ffff */
[----:B------:R-:W-:Y:S05]  /*6940*/  EXIT ;  /* 0x000000000000794d */ /* 0x000fea0003800000 */
.L_x_7:
        /* <DEDUP_REMOVED lines=26> */
.L_x_166:
[----:B------:R-:W0:Y:S01]  /*6af0*/  LDC.64 R28, c[0x0][0x640] ;  /* 0x00019000ff1c7b82 */ /* 0x000e220000000a00 */
[-CC-:B------:R-:W-:Y:S01]  /*6b00*/  SHF.R.U64 R21, R14, R8.reuse, R15.reuse ;  /* 0x000000080e157219 */ /* 0x180fe2000000120f */
[----:B------:R-:W-:Y:S01]  /*6b10*/  IMAD.MOV.U32 R31, RZ, RZ, 0x1 ;  /* 0x00000001ff1f7424 */ /* 0x000fe200078e00ff */
[----:B------:R-:W-:Y:S02]  /*6b20*/  SHF.R.U32.HI R7, RZ, R8, R15 ;  /* 0x00000008ff077219 */ /* 0x000fe4000001160f */
[----:B------:R-:W-:-:S03]  /*6b30*/  IADD3 R13, P0, RZ, -R21, RZ ;  /* 0x80000015ff0d7210 */ /* 0x000fc60007f1e0ff */
[----:B------:R-:W1:Y:S02]  /*6b40*/  LDC R12, c[0x0][0x618] ;  /* 0x00018600ff0c7b82 */ /* 0x000e640000000800 */
[----:B------:R-:W-:Y:S02]  /*6b50*/  IMAD.X R7, RZ, RZ, ~R7, P0 ;  /* 0x000000ffff077224 */ /* 0x000fe400000e0e07 */
[----:B------:R-:W-:-:S04]  /*6b60*/  IMAD.WIDE.U32 R10, R13, R24, R16 ;  /* 0x000000180d0a7225 */ /* 0x000fc800078e0010 */
[----:B------:R-:W2:Y:S01]  /*6b70*/  LDC R14, c[0x0][0x608] ;  /* 0x00018200ff0e7b82 */ /* 0x000ea20000000800 */
[----:B------:R-:W-:-:S04]  /*6b80*/  IMAD R8, R7, R24, RZ ;  /* 0x0000001807087224 */ /* 0x000fc800078e02ff */
[----:B------:R-:W-:-:S03]  /*6b90*/  IMAD R7, R13, R25, R8 ;  /* 0x000000190d077224 */ /* 0x000fc600078e0208 */
[----:B------:R-:W3:Y:S01]  /*6ba0*/  LDC R26, c[0x0][0x658] ;  /* 0x00019600ff1a7b82 */ /* 0x000ee20000000800 */
[----:B------:R-:W-:Y:S01]  /*6bb0*/  IMAD.IADD R7, R11, 0x1, R7 ;  /* 0x000000010b077824 */ /* 0x000fe200078e0207 */
[----:B0-----:R-:W-:Y:S01]  /*6bc0*/  ISETP.NE.U32.AND P0, PT, R28, RZ, PT ;  /* 0x000000ff1c00720c */ /* 0x001fe20003f05070 */
[----:B------:R-:W-:-:S03]  /*6bd0*/  IMAD.MOV.U32 R11, RZ, RZ, -0x1 ;  /* 0xffffffffff0b7424 */ /* 0x000fc600078e00ff */
        /* <DEDUP_REMOVED lines=8> */
[-C--:B---3--:R-:W-:Y:S02]  /*6c60*/  SHF.L.U32 R10, R11, R26.reuse, RZ ;  /* 0x0000001a0b0a7219 */ /* 0x088fe400000006ff */
[--C-:B------:R-:W-:Y:S02]  /*6c70*/  SHF.R.U64 R24, R22, R26, R7.reuse ;  /* 0x0000001a16187219 */ /* 0x100fe40000001207 */
[----:B------:R-:W-:Y:S02]  /*6c80*/  LOP3.LUT R33, RZ, R10, RZ, 0x33, !PT ;  /* 0x0000000aff217212 */ /* 0x000fe400078e33ff */
[----:B------:R-:W-:Y:S01]  /*6c90*/  SHF.R.U32.HI R11, RZ, R26, R7 ;  /* 0x0000001aff0b7219 */ /* 0x000fe20000011607 */
[----:B------:R-:W3:Y:S01]  /*6ca0*/  LDC R30, c[0x0][0x610] ;  /* 0x00018400ff1e7b82 */ /* 0x000ee20000000800 */
[----:B------:R-:W-:Y:S01]  /*6cb0*/  IMAD.MOV.U32 R10, RZ, RZ, R24 ;  /* 0x000000ffff0a7224 */ /* 0x000fe200078e0018 */
[----:B------:R-:W-:Y:S06]  /*6cc0*/  @!P0 BRA `(.L_x_167) ;  /* 0x0000000000288947 */ /* 0x000fec0003800000 */
        /* <DEDUP_REMOVED lines=10> */
.L_x_167:
[----:B------:R-:W-:Y:S02]  /*6d70*/  ISETP.NE.AND P0, PT, R2, 0x1, PT ;  /* 0x000000010200780c */ /* 0x000fe40003f05270 */
[----:B-1----:R-:W-:Y:S01]  /*6d80*/  SHF.R.U64 R8, R10, R8, R11 ;  /* 0x000000080a087219 */ /* 0x002fe2000000120b */
[----:B0-----:R-:W-:Y:S01]  /*6d90*/  VIADD R11, R25, 0xffffffff ;  /* 0xffffffff190b7836 */ /* 0x001fe20000000000 */
[----:B------:R-:W-:Y:S02]  /*6da0*/  SHF.L.U32 R31, R31, R26, RZ ;  /* 0x0000001a1f1f7219 */ /* 0x000fe400000006ff */
[----:B------:R-:W-:Y:S01]  /*6db0*/  LOP3.LUT R5, R22, R33, RZ, 0xc0, !PT ;  /* 0x0000002116057212 */ /* 0x000fe200078ec0ff */
[----:B------:R-:W-:-:S04]  /*6dc0*/  IMAD.MOV R7, RZ, RZ, -R8 ;  /* 0x000000ffff077224 */ /* 0x000fc800078e0a08 */
[----:B------:R-:W-:Y:S02]  /*6dd0*/  IMAD R5, R31, R8, R5 ;  /* 0x000000081f057224 */ /* 0x000fe400078e0205 */
[----:B------:R-:W-:Y:S01]  /*6de0*/  @P0 IMAD R6, R9, R23, R4 ;  /* 0x0000001709060224 */ /* 0x000fe200078e0204 */
[----:B------:R-:W-:Y:S01]  /*6df0*/  LOP3.LUT R9, R20, R11, RZ, 0xc0, !PT ;  /* 0x0000000b14097212 */ /* 0x000fe200078ec0ff */
[----:B--2---:R-:W-:Y:S02]  /*6e00*/  IMAD R4, R7, R27, R24 ;  /* 0x0000001b07047224 */ /* 0x004fe400078e0218 */
[----:B---3--:R-:W-:Y:S02]  /*6e10*/  IMAD R6, R5, R30, R6 ;  /* 0x0000001e05067224 */ /* 0x008fe400078e0206 */
[----:B------:R-:W-:Y:S02]  /*6e20*/  IMAD R5, R4, R25, R9 ;  /* 0x0000001904057224 */ /* 0x000fe400078e0209 */
[----:B------:R-:W-:-:S02]  /*6e30*/  IMAD.MOV.U32 R8, RZ, RZ, 0x1 ;  /* 0x00000001ff087424 */ /* 0x000fc400078e00ff */
[----:B------:R-:W-:Y:S01]  /*6e40*/  IMAD.MOV.U32 R7, RZ, RZ, R21 ;  /* 0x000000ffff077224 */ /* 0x000fe200078e0015 */
[----:B------:R-:W-:Y:S02]  /*6e50*/  SEL R19, R5, R6, !P0 ;  /* 0x0000000605137207 */ /* 0x000fe40004000000 */
[----:B------:R-:W-:-:S07]  /*6e60*/  SEL R12, R6, R5, !P0 ;  /* 0x00000005060c7207 */ /* 0x000fce0004000000 */
.L_x_165:
[----:B------:R-:W-:-:S08]  /*6e70*/  NOP ;  /* 0x0000000000007918 */ /* 0x000fd00000000000 */
[----:B------:R-:W0:-:S00]  /*6e80*/  USETMAXREG.DEALLOC.CTAPOOL 0x28 ;  /* 0x00000028000079c8 */ /* 0x000e0000080e0500 */
[----:B0-----:R-:W-:-:S13]  /*6e90*/  ISETP.NE.AND P0, PT, R3, RZ, PT ;  /* 0x000000ff0300720c */ /* 0x001fda0003f05270 */
[----:B------:R-:W-:Y:S05]  /*6ea0*/  @P0 EXIT ;  /* 0x000000000000094d */ /* 0x000fea0003800000 */
[----:B------:R-:W-:Y:S01]  /*6eb0*/  LOP3.LUT P0, RZ, R8, 0xff, RZ, 0xc0, !PT ;  /* 0x000000ff08ff7812 */ /* 0x000fe2000780c0ff */
[----:B------:R-:W-:Y:S02]  /*6ec0*/  IMAD.MOV.U32 R3, RZ, RZ, 0x1 ;  /* 0x00000001ff037424 */ /* 0x000fe400078e00ff */
[----:B------:R-:W-:-:S10]  /*6ed0*/  IMAD.MOV.U32 R13, RZ, RZ, RZ ;  /* 0x000000ffff0d7224 */ /* 0x000fd400078e00ff */
[----:B------:R-:W-:Y:S05]  /*6ee0*/  @!P0 BRA `(.L_x_168) ;  /* 0x0000000c00a48947 */ /* 0x000fea0003800000 */
[----:B------:R-:W0:Y:S01]  /*6ef0*/  LDC R3, c[0x0][0x28c] ;  /* 0x0000a300ff037b82 */ /* 0x000e220000000800 */
[----:B------:R-:W-:Y:S01]  /*6f00*/  ULDC UR5, c[0x0][0x658] ;  /* 0x0001960000057ab9 */ /* 0x000fe20000000800 */
[----:B------:R-:W-:Y:S01]  /*6f10*/  UMOV UR8, 0xffffffff ;  /* 0xffffffff00087882 */ /* 0x000fe20000000000 */
[----:B------:R-:W-:Y:S01]  /*6f20*/  UMOV UR11, 0x1 ;  /* 0x00000001000b7882 */ /* 0x000fe20000000000 */
[----:B------:R-:W-:Y:S01]  /*6f30*/  USHF.L.U32 UR8, UR8, UR5, URZ ;  /* 0x0000000508087299 */ /* 0x000fe2000800063f */
[----:B------:R-:W-:Y:S01]  /*6f40*/  BSSY B0, `(.L_x_168) ;  /* 0x00000e3000007945 */ /* 0x000fe20003800000 */
[----:B------:R-:W-:Y:S01]  /*6f50*/  IMAD.MOV.U32 R11, RZ, RZ, 0x1 ;  /* 0x00000001ff0b7424 */ /* 0x000fe200078e00ff */
[----:B------:R-:W-:Y:S01]  /*6f60*/  LOP3.LUT R10, R18, 0x2, RZ, 0xfc, !PT ;  /* 0x00000002120a7812 */ /* 0x000fe200078efcff */
[----:B------:R-:W1:Y:S01]  /*6f70*/  S2UR UR7, SR_CgaCtaId ;  /* 0x00000000000779c3 */ /* 0x000e620000008800 */
[----:B------:R-:W-:Y:S01]  /*6f80*/  ULOP3.LUT UR21, URZ, UR8, URZ, 0x33, !UPT ;  /* 0x000000083f157292 */ /* 0x000fe2000f8e333f */
[----:B------:R-:W-:Y:S01]  /*6f90*/  IMAD.MOV.U32 R13, RZ, RZ, RZ ;  /* 0x000000ffff0d7224 */ /* 0x000fe200078e00ff */
[----:B------:R-:W-:Y:S01]  /*6fa0*/  ULDC UR4, c[0x0][0x600] ;  /* 0x0001800000047ab9 */ /* 0x000fe20000000800 */
[----:B------:R-:W-:Y:S01]  /*6fb0*/  UMOV UR23, 0x1111 ;  /* 0x0000111100177882 */ /* 0x000fe20000000000 */
[----:B------:R-:W-:-:S02]  /*6fc0*/  UIADD3 UR4, UR4, -0x1, URZ ;  /* 0xffffffff04047890 */ /* 0x000fc4000fffe03f */
[----:B------:R-:W-:Y:S01]  /*6fd0*/  USHF.L.U32 UR5, UR11, UR5, URZ ;  /* 0x000000050b057299 */ /* 0x000fe2000800063f */
[----:B------:R-:W-:Y:S01]  /*6fe0*/  ULDC.64 UR32, c[0x0][0x198] ;  /* 0x0000660000207ab9 */ /* 0x000fe20000000a00 */
[----:B0-----:R-:W-:-:S05]  /*6ff0*/  VIADD R3, R3, 0x3f ;  /* 0x0000003f03037836 */ /* 0x001fca0000000000 */
[----:B------:R-:W-:Y:S01]  /*7000*/  SHF.R.S32.HI R4, RZ, 0x1f, R3 ;  /* 0x0000001fff047819 */ /* 0x000fe20000011403 */
[----:B-1----:R-:W-:-:S03]  /*7010*/  USHF.R.U32.HI UR30, URZ, 0x2, UR7 ;  /* 0x000000023f1e7899 */ /* 0x002fc60008011607 */
[----:B------:R-:W-:Y:S01]  /*7020*/  LEA.HI R4, R4, R3, RZ, 0x6 ;  /* 0x0000000304047211 */ /* 0x000fe200078f30ff */
[----:B------:R-:W-:Y:S01]  /*7030*/  ULOP3.LUT UR6, UR7, 0x3, URZ, 0xc0, !UPT ;  /* 0x0000000307067892 */ /* 0x000fe2000f8ec03f */
[----:B------:R-:W-:Y:S01]  /*7040*/  IMAD.MOV.U32 R3, RZ, RZ, 0x1 ;  /* 0x00000001ff037424 */ /* 0x000fe200078e00ff */
[----:B------:R-:W-:Y:S01]  /*7050*/  USHF.L.U32 UR13, UR7, 0x4, URZ ;  /* 0x00000004070d7899 */ /* 0x000fe2000800063f */
[----:B------:R-:W-:Y:S01]  /*7060*/  SHF.R.S32.HI R8, RZ, 0x6, R4 ;  /* 0x00000006ff087819 */ /* 0x000fe20000011404 */
[----:B------:R-:W-:Y:S02]  /*7070*/  USHF.L.U32 UR31, UR7, 0xa, URZ ;  /* 0x0000000a071f7899 */ /* 0x000fe4000800063f */
[----:B------:R-:W-:Y:S02]  /*7080*/  ULOP3.LUT UR7, UR7, 0xfffffffc, URZ, 0xc0, !UPT ;  /* 0xfffffffc07077892 */ /* 0x000fe4000f8ec03f */
[----:B------:R-:W-:Y:S01]  /*7090*/  UISETP.GT.U32.AND UP0, UPT, UR6, 0xffff, UPT ;  /* 0x0000ffff0600788c */ /* 0x000fe2000bf04070 */
[----:B------:R-:W-:Y:S01]  /*70a0*/  VIADD R9, R8, 0x1 ;  /* 0x0000000108097836 */ /* 0x000fe20000000000 */
[----:B------:R-:W-:-:S02]  /*70b0*/  ULOP3.LUT UR9, UR7, 0x1, URZ, 0xfc, !UPT ;  /* 0x0000000107097892 */ /* 0x000fc4000f8efc3f */
[----:B------:R-:W-:Y:S02]  /*70c0*/  ULOP3.LUT UR10, UR7, 0x2, URZ, 0xfc, !UPT ;  /* 0x00000002070a7892 */ /* 0x000fe4000f8efc3f */
[----:B------:R-:W-:Y:S02]  /*70d0*/  USHF.L.U32 UR8, UR11, UR7, URZ ;  /* 0x000000070b087299 */ /* 0x000fe4000800063f */
[----:B------:R-:W-:Y:S02]  /*70e0*/  ULOP3.LUT UR7, UR7, 0x3, URZ, 0xfc, !UPT ;  /* 0x0000000307077892 */ /* 0x000fe4000f8efc3f */
[----:B------:R-:W-:Y:S02]  /*70f0*/  USHF.L.U32 UR9, UR11, UR9, URZ ;  /* 0x000000090b097299 */ /* 0x000fe4000800063f */
[----:B------:R-:W-:Y:S02]  /*7100*/  USHF.L.U32 UR10, UR11, UR10, URZ ;  /* 0x0000000a0b0a7299 */ /* 0x000fe4000800063f */
[----:B------:R-:W-:-:S02]  /*7110*/  USEL UR6, UR6, 0xffff, !UP0 ;  /* 0x0000ffff06067887 */ /* 0x000fc4000c000000 */
[----:B------:R-:W-:Y:S02]  /*7120*/  USHF.L.U32 UR7, UR11, UR7, URZ ;  /* 0x000000070b077299 */ /* 0x000fe4000800063f */
[----:B------:R-:W-:Y:S02]  /*7130*/  ULOP3.LUT UR8, UR10, UR8, UR9, 0xfe, !UPT ;  /* 0x000000080a087292 */ /* 0x000fe4000f8efe09 */
[----:B------:R-:W-:Y:S02]  /*7140*/  ULOP3.LUT UR6, UR6, 0xffff, URZ, 0xc0, !UPT ;  /* 0x0000ffff06067892 */ /* 0x000fe4000f8ec03f */
[----:B------:R-:W-:Y:S02]  /*7150*/  ULOP3.LUT UR13, UR13, 0x30, URZ, 0xc0, !UPT ;  /* 0x000000300d0d7892 */ /* 0x000fe4000f8ec03f */
[----:B------:R-:W-:Y:S02]  /*7160*/  ULOP3.LUT UR22, UR8, UR7, URZ, 0xfc, !UPT ;  /* 0x0000000708167292 */ /* 0x000fe4000f8efc3f */
[----:B------:R-:W-:-:S12]  /*7170*/  USHF.L.U32 UR23, UR23, UR6, URZ ;  /* 0x0000000617177299 */ /* 0x000fd8000800063f */
.L_x_179:
[----:B------:R-:W-:-:S03]  /*7180*/  UMOV UR6, 0xffffffff ;  /* 0xffffffff00067882 */ /* 0x000fc60000000000 */
[----:B------:R-:W-:Y:S05]  /*7190*/  BRA.DIV UR6, `(.L_x_169) ;  /* 0x00000012064c7947 */ /* 0x000fea000b800000 */
[----:B------:R-:W-:-:S13]  /*71a0*/  ELECT P6, URZ, PT ;  /* 0x00000000003f782f */ /* 0x000fda00038c0000 */
.L_x_193:
[----:B------:R-:W-:Y:S04]  /*71b0*/  BSSY B1, `(.L_x_170) ;  /* 0x0000047000017945 */ /* 0x000fe80003800000 */
[----:B------:R-:W-:Y:S05]  /*71c0*/  @!P6 BRA `(.L_x_171) ;  /* 0x000000040014e947 */ /* 0x000fea0003800000 */
[----:B------:R-:W0:Y:S02]  /*71d0*/  LDC R4, c[0x0][0x28c] ;  /* 0x0000a300ff047b82 */ /* 0x000e240000000800 */
[----:B0-----:R-:W-:-:S13]  /*71e0*/  ISETP.GE.AND P0, PT, R4, 0x1, PT ;  /* 0x000000010400780c */ /* 0x001fda0003f06270 */
[----:B------:R-:W-:Y:S05]  /*71f0*/  @!P0 BRA `(.L_x_171) ;  /* 0x0000000400088947 */ /* 0x000fea0003800000 */
[----:B------:R-:W-:Y:S01]  /*7200*/  LEA R12, R12, UR30, 0x2 ;  /* 0x0000001e0c0c7c11 */ /* 0x000fe2000f8e10ff */
[----:B------:R-:W-:Y:S02]  /*7210*/  IMAD.SHL.U32 R19, R19, 0x80, RZ ;  /* 0x0000008013137824 */ /* 0x000fe400078e00ff */
[----:B------:R-:W-:Y:S02]  /*7220*/  IMAD.MOV.U32 R20, RZ, RZ, RZ ;  /* 0x000000ffff147224 */ /* 0x000fe400078e00ff */
[----:B------:R-:W-:Y:S02]  /*7230*/  IMAD.U32 R22, RZ, RZ, UR13 ;  /* 0x0000000dff167e24 */ /* 0x000fe4000f8e00ff */
[----:B------:R-:W-:Y:S02]  /*7240*/  IMAD.MOV.U32 R4, RZ, RZ, R9 ;  /* 0x000000ffff047224 */ /* 0x000fe400078e0009 */
[----:B------:R-:W-:Y:S02]  /*7250*/  IMAD.MOV.U32 R5, RZ, RZ, R3 ;  /* 0x000000ffff057224 */ /* 0x000fe400078e0003 */
[----:B------:R-:W-:-:S02]  /*7260*/  IMAD.MOV.U32 R6, RZ, RZ, R13 ;  /* 0x000000ffff067224 */ /* 0x000fc400078e000d */
[----:B------:R-:W-:Y:S02]  /*7270*/  IMAD.SHL.U32 R15, R12, 0x20, RZ ;  /* 0x000000200c0f7824 */ /* 0x000fe400078e00ff */
[----:B------:R-:W-:-:S07]  /*7280*/  VIADD R24, R19, 0x40 ;  /* 0x0000004013187836 */ /* 0x000fce0000000000 */
.L_x_174:
[----:B------:R-:W0:Y:S01]  /*7290*/  S2R R21, SR_CgaCtaId ;  /* 0x0000000000157919 */ /* 0x000e220000008800 */
[----:B------:R-:W-:Y:S02]  /*72a0*/  MOV R12, 0x400 ;  /* 0x00000400000c7802 */ /* 0x000fe40000000f00 */
[----:B------:R-:W-:-:S13]  /*72b0*/  ISETP.NE.AND P1, PT, R0, RZ, PT ;  /* 0x000000ff0000720c */ /* 0x000fda0003f25270 */
[----:B------:R-:W1:Y:S01]  /*72c0*/  @!P1 LDC R14, c[0x0][0x500] ;  /* 0x00014000ff0e9b82 */ /* 0x000e620000000800 */
[----:B0-----:R-:W-:Y:S02]  /*72d0*/  LEA R23, R21, R12, 0x18 ;  /* 0x0000000c15177211 */ /* 0x001fe400078ec0ff */
[----:B------:R-:W-:-:S03]  /*72e0*/  SHF.L.U32 R12, R5, 0x1f, RZ ;  /* 0x0000001f050c7819 */ /* 0x000fc600000006ff */
[----:B------:R-:W-:-:S04]  /*72f0*/  IMAD R21, R6, 0x8, R23 ;  /* 0x0000000806157824 */ /* 0x000fc800078e0217 */
[----:B------:R-:W0:Y:S02]  /*7300*/  SYNCS.PHASECHK.TRANS64.TRYWAIT P0, [R21+URZ+0x38], R12 ;  /* 0x0000380c150075a7 */ /* 0x000e24000800017f */
[----:B01----:R-:W-:Y:S05]  /*7310*/  @!P0 BRA `(.L_x_172) ;  /* 0x00000010000c8947 */ /* 0x003fea0003800000 */
.L_x_194:
[----:B0-----:R-:W-:Y:S01]  /*7320*/  PRMT R12, R10, 0x9910, RZ ;  /* 0x000099100a0c7816 */ /* 0x001fe200000000ff */
[----:B------:R0:W-:Y:S03]  /*7330*/  @!P1 SYNCS.ARRIVE.TRANS64 RZ, [R21+URZ], R14 ;  /* 0x0000000e15ff99a7 */ /* 0x0001e6000800003f */
[----:B------:R-:W-:-:S13]  /*7340*/  ISETP.NE.AND P0, PT, R12, 0x2, PT ;  /* 0x000000020c00780c */ /* 0x000fda0003f05270 */
[----:B0-----:R-:W-:Y:S05]  /*7350*/  @P0 BRA `(.L_x_173) ;  /* 0x0000000000040947 */ /* 0x001fea0003800000 */
[----:B------:R-:W-:Y:S01]  /*7360*/  BPT.TRAP 0x1 ;  /* 0x000000040000795c */ /* 0x000fe20000300000 */
.L_x_173:
[----:B------:R-:W-:Y:S01]  /*7370*/  R2UR UR8, R6 ;  /* 0x00000000060872ca */ /* 0x000fe200000e0000 */
[----:B------:R-:W-:Y:S01]  /*7380*/  VIADD R4, R4, 0xffffffff ;  /* 0xffffffff04047836 */ /* 0x000fe20000000000 */
[----:B------:R-:W-:Y:S01]  /*7390*/  R2UR UR10, R23 ;  /* 0x00000000170a72ca */ /* 0x000fe200000e0000 */
[----:B------:R-:W-:Y:S01]  /*73a0*/  UIADD3 UR14, UP0, UR32, 0xf0, URZ ;  /* 0x000000f0200e7890 */ /* 0x000fe2000ff1e03f */
[----:B------:R-:W-:Y:S01]  /*73b0*/  R2UR UR25, R21 ;  /* 0x00000000151972ca */ /* 0x000fe200000e0000 */
[----:B------:R-:W-:Y:S01]  /*73c0*/  UIADD3 UR34, UP1, UR32, 0x1f0, URZ ;  /* 0x000001f020227890 */ /* 0x000fe2000ff3e03f */
[----:B------:R-:W-:Y:S01]  /*73d0*/  R2UR UR28, R7 ;  /* 0x00000000071c72ca */ /* 0x000fe200000e0000 */
[----:B------:R-:W-:Y:S01]  /*73e0*/  UIADD3.X UR15, URZ, UR33, URZ, UP0, !UPT ;  /* 0x000000213f0f7290 */ /* 0x000fe200087fe43f */
[----:B------:R-:W-:Y:S01]  /*73f0*/  R2UR UR26, R20 ;  /* 0x00000000141a72ca */ /* 0x000fe200000e0000 */
[----:B------:R-:W-:Y:S01]  /*7400*/  UPRMT UR29, URZ, 0x5410, UR23 ;  /* 0x000054103f1d7896 */ /* 0x000fe20008000017 */
[----:B------:R-:W-:Y:S01]  /*7410*/  R2UR UR19, R22 ;  /* 0x00000000161372ca */ /* 0x000fe200000e0000 */
[----:B------:R-:W-:Y:S01]  /*7420*/  UIADD3.X UR35, URZ, UR33, URZ, UP1, !UPT ;  /* 0x000000213f237290 */ /* 0x000fe20008ffe43f */
[----:B------:R-:W-:Y:S01]  /*7430*/  R2UR UR27, R15 ;  /* 0x000000000f1b72ca */ /* 0x000fe200000e0000 */
[----:B------:R-:W-:Y:S01]  /*7440*/  USHF.L.U32 UR8, UR8, 0xd, URZ ;  /* 0x0000000d08087899 */ /* 0x000fe2000800063f */
[----:B------:R-:W-:Y:S01]  /*7450*/  R2UR UR18, R19 ;  /* 0x00000000131272ca */ /* 0x000fe200000e0000 */
[----:B------:R-:W-:Y:S01]  /*7460*/  UPRMT UR38, URZ, 0x5410, UR22 ;  /* 0x000054103f267896 */ /* 0x000fe20008000016 */
[----:B------:R-:W-:Y:S01]  /*7470*/  ISETP.GT.AND P1, PT, R4, 0x1, PT ;  /* 0x000000010400780c */ /* 0x000fe20003f24270 */
[----:B------:R-:W-:Y:S01]  /*7480*/  ULEA UR9, UR30, UR8, 0xb ;  /* 0x000000081e097291 */ /* 0x000fe2000f8e583f */
[----:B------:R-:W-:Y:S01]  /*7490*/  VIADD R6, R6, 0x1 ;  /* 0x0000000106067836 */ /* 0x000fe20000000000 */
[----:B------:R-:W-:Y:S01]  /*74a0*/  ULOP3.LUT UR8, UR8, 0xc00, UR31, 0xf8, !UPT ;  /* 0x00000c0008087892 */ /* 0x000fe2000f8ef81f */
[----:B------:R-:W-:Y:S01]  /*74b0*/  VIADD R22, R22, 0x40 ;  /* 0x0000004016167836 */ /* 0x000fe20000000000 */
[----:B------:R-:W-:Y:S01]  /*74c0*/  ULEA UR9, UR9, UR10, 0x1 ;  /* 0x0000000a09097291 */ /* 0x000fe2000f8e083f */
[----:B------:R-:W-:Y:S01]  /*74d0*/  VIADD R20, R20, 0x40 ;  /* 0x0000004014147836 */ /* 0x000fe20000000000 */
[----:B------:R-:W-:Y:S01]  /*74e0*/  ULEA UR8, UR8, UR10, 0x1 ;  /* 0x0000000a08087291 */ /* 0x000fe2000f8e083f */
[----:B------:R-:W-:Y:S01]  /*74f0*/  R2UR UR10, R24 ;  /* 0x00000000180a72ca */ /* 0x000fe200000e0000 */
[----:B------:R-:W-:Y:S01]  /*7500*/  UIADD3 UR24, UR9, 0x180, URZ ;  /* 0x0000018009187890 */ /* 0x000fe2000fffe03f */
[----:B------:R-:W-:Y:S01]  /*7510*/  ISETP.NE.AND P0, PT, R6, 0x7, PT ;  /* 0x000000070600780c */ /* 0x000fe20003f05270 */
[----:B------:R-:W-:-:S02]  /*7520*/  UIADD3 UR16, UR8, 0x1c180, URZ ;  /* 0x0001c18008107890 */ /* 0x000fc4000fffe03f */
[----:B------:R-:W-:Y:S01]  /*7530*/  UIADD3 UR8, UR8, 0x1e180, URZ ;  /* 0x0001e18008087890 */ /* 0x000fe2000fffe03f */
[----:B------:R-:W-:Y:S01]  /*7540*/  SEL R12, RZ, 0x1, P0 ;  /* 0x00000001ff0c7807 */ /* 0x000fe20000000000 */
[----:B------:R-:W-:Y:S01]  /*7550*/  UMOV UR6, 0x0 ;  /* 0x0000000000067882 */ /* 0x000fe20000000000 */
[----:B------:R-:W-:Y:S01]  /*7560*/  UMOV UR7, 0x10000000 ;  /* 0x1000000000077882 */ /* 0x000fe20000000000 */
[----:B------:R-:W-:Y:S01]  /*7570*/  UMOV UR17, UR25 ;  /* 0x0000001900117c82 */ /* 0x000fe20008000000 */
[----:B------:R-:W-:Y:S01]  /*7580*/  UMOV UR20, UR28 ;  /* 0x0000001c00147c82 */ /* 0x000fe20008000000 */
[----:B------:R-:W-:Y:S01]  /*7590*/  UMOV UR9, UR25 ;  /* 0x0000001900097c82 */ /* 0x000fe20008000000 */
[----:B------:R-:W-:Y:S01]  /*75a0*/  UMOV UR11, UR19 ;  /* 0x00000013000b7c82 */ /* 0x000fe20008000000 */
[----:B------:R0:W-:Y:S01]  /*75b0*/  UTMALDG.3D.MULTICAST [UR24], [UR14], UR29, desc[UR6] ;  /* 0x000006180e0073b4 */ /* 0x0001e2000801181d */
[----:B------:R-:W-:Y:S01]  /*75c0*/  UMOV UR12, UR28 ;  /* 0x0000001c000c7c82 */ /* 0x000fe20008000000 */
[----:B------:R-:W-:-:S02]  /*75d0*/  LOP3.LUT R5, R5, R12, RZ, 0x3c, !PT ;  /* 0x0000000c05057212 */ /* 0x000fc400078e3cff */
[----:B------:R-:W-:Y:S01]  /*75e0*/  SEL R6, R6, RZ, P0 ;  /* 0x000000ff06067207 */ /* 0x000fe20000000000 */
[----:B------:R0:W-:Y:S01]  /*75f0*/  UTMALDG.3D.MULTICAST [UR16], [UR34], UR38, desc[UR6] ;  /* 0x00000610220073b4 */ /* 0x0001e20008011826 */
[----:B------:R0:W-:Y:S02]  /*7600*/  UTMALDG.3D.MULTICAST [UR8], [UR34], UR38, desc[UR6] ;  /* 0x00000608220073b4 */ /* 0x0001e40008011826 */
[----:B0-----:R-:W-:Y:S05]  /*7610*/  @P1 BRA `(.L_x_174) ;  /* 0xfffffffc001c1947 */ /* 0x001fea000383ffff */
.L_x_171:
[----:B------:R-:W-:Y:S05]  /*7620*/  BSYNC B1 ;  /* 0x0000000000017941 */ /* 0x000fea0003800000 */
.L_x_170:
[----:B------:R-:W-:Y:S01]  /*7630*/  LOP3.LUT P1, RZ, R11, 0xff, RZ, 0xc0, !PT ;  /* 0x000000ff0bff7812 */ /* 0x000fe2000782c0ff */
[C---:B------:R-:W-:Y:S01]  /*7640*/  IMAD.IADD R13, R8.reuse, 0x1, R13 ;  /* 0x00000001080d7824 */ /* 0x040fe200078e020d */
[----:B------:R-:W-:Y:S01]  /*7650*/  ULDC.64 UR6, c[0x0][0x650] ;  /* 0x0001940000067ab9 */ /* 0x000fe20000000a00 */
[C---:B------:R-:W-:Y:S01]  /*7660*/  ISETP.GE.U32.AND P2, PT, R8.reuse, 0x7, PT ;  /* 0x000000070800780c */ /* 0x040fe20003f46070 */
[----:B------:R-:W-:Y:S01]  /*7670*/  BSSY B1, `(.L_x_175) ;  /* 0x000006d000017945 */ /* 0x000fe20003800000 */
[C---:B------:R-:W-:Y:S01]  /*7680*/  IMAD.WIDE.U32 R4, R13.reuse, 0x24924925, RZ ;  /* 0x249249250d047825 */ /* 0x040fe200078e00ff */
[----:B------:R-:W-:Y:S02]  /*7690*/  ISETP.GT.U32.AND P0, PT, R13, 0x6, PT ;  /* 0x000000060d00780c */ /* 0x000fe40003f04070 */
[----:B------:R-:W-:Y:S01]  /*76a0*/  PRMT R11, RZ, 0x7610, R11 ;  /* 0x00007610ff0b7816 */ /* 0x000fe2000000000b */
[----:B------:R-:W-:Y:S01]  /*76b0*/  IMAD.MOV.U32 R12, RZ, RZ, -0x1 ;  /* 0xffffffffff0c7424 */ /* 0x000fe200078e00ff */
[----:B------:R-:W-:Y:S01]  /*76c0*/  ISETP.LT.U32.AND P0, PT, R8, 0x7, P0 ;  /* 0x000000070800780c */ /* 0x000fe20000701070 */
[----:B------:R-:W-:-:S02]  /*76d0*/  IMAD.MOV.U32 R19, RZ, RZ, -0x1 ;  /* 0xffffffffff137424 */ /* 0x000fc400078e00ff */
[----:B------:R-:W0:Y:S01]  /*76e0*/  @P1 S2R R7, SR_CgaCtaId ;  /* 0x0000000000071919 */ /* 0x000e220000008800 */
[----:B------:R-:W-:Y:S02]  /*76f0*/  SEL R4, RZ, 0x1, !P0 ;  /* 0x00000001ff047807 */ /* 0x000fe40004000000 */
[----:B------:R-:W-:Y:S02]  /*7700*/  IADD3 R16, P0, R16, UR36, RZ ;  /* 0x0000002410107c10 */ /* 0x000fe4000ff1e0ff */
[----:B------:R-:W-:Y:S02]  /*7710*/  @P1 MOV R6, 0x400 ;  /* 0x0000040000061802 */ /* 0x000fe40000000f00 */
[----:B------:R-:W-:Y:S02]  /*7720*/  IADD3.X R17, R17, UR42, RZ, P0, !PT ;  /* 0x0000002a11117c10 */ /* 0x000fe400087fe4ff */
[----:B------:R-:W-:Y:S02]  /*7730*/  ISETP.GE.U32.AND P0, PT, R16, UR6, PT ;  /* 0x0000000610007c0c */ /* 0x000fe4000bf06070 */
[----:B------:R-:W-:-:S02]  /*7740*/  LOP3.LUT R3, R3, R4, RZ, 0x3c, !PT ;  /* 0x0000000403037212 */ /* 0x000fc400078e3cff */
[----:B------:R-:W-:Y:S02]  /*7750*/  ISETP.GE.U32.AND.EX P0, PT, R17, UR7, PT, P0 ;  /* 0x0000000711007c0c */ /* 0x000fe4000bf06100 */
[----:B0-----:R-:W-:Y:S01]  /*7760*/  @P1 LEA R6, R7, R6, 0x18 ;  /* 0x0000000607061211 */ /* 0x001fe200078ec0ff */
[----:B------:R-:W-:-:S03]  /*7770*/  IMAD.IADD R7, R13, 0x1, -R5 ;  /* 0x000000010d077824 */ /* 0x000fc600078e0a05 */
[----:B------:R0:W-:Y:S02]  /*7780*/  @P1 SYNCS.ARRIVE.TRANS64.A1T0 RZ, [R6+URZ+0x88], RZ ;  /* 0x000088ff06ff19a7 */ /* 0x0001e4000810003f */
[----:B------:R-:W-:-:S04]  /*7790*/  LEA.HI R7, R7, R5, RZ, 0x1f ;  /* 0x0000000507077211 */ /* 0x000fc800078ff8ff */
[----:B------:R-:W-:Y:S01]  /*77a0*/  SHF.R.U32.HI R4, RZ, 0x2, R7 ;  /* 0x00000002ff047819 */ /* 0x000fe20000011607 */
[----:B------:R-:W-:-:S03]  /*77b0*/  IMAD.MOV.U32 R7, RZ, RZ, -0x1 ;  /* 0xffffffffff077424 */ /* 0x000fc600078e00ff */
[--C-:B------:R-:W-:Y:S01]  /*77c0*/  @P2 LOP3.LUT R3, R3, 0x1, R4.reuse, 0x78, !PT ;  /* 0x0000000103032812 */ /* 0x100fe200078e7804 */
[----:B------:R-:W-:Y:S01]  /*77d0*/  IMAD R13, R4, -0x7, R13 ;  /* 0xfffffff9040d7824 */ /* 0x000fe200078e020d */
[----:B------:R-:W-:Y:S01]  /*77e0*/  PRMT R4, RZ, 0x7610, R4 ;  /* 0x00007610ff047816 */ /* 0x000fe20000000004 */
[----:B0-----:R-:W-:Y:S06]  /*77f0*/  @P0 BRA `(.L_x_176) ;  /* 0x0000000400500947 */ /* 0x001fec0003800000 */
[----:B------:R-:W0:Y:S01]  /*7800*/  S2R R15, SR_CTAID.X ;  /* 0x00000000000f7919 */ /* 0x000e220000002500 */
[----:B------:R-:W-:Y:S01]  /*7810*/  ULDC.64 UR6, c[0x0][0x628] ;  /* 0x00018a0000067ab9 */ /* 0x000fe20000000a00 */
[----:B------:R-:W1:Y:S01]  /*7820*/  LDC R20, c[0x0][0x144] ;  /* 0x00005100ff147b82 */ /* 0x000e620000000800 */
[----:B------:R-:W-:Y:S01]  /*7830*/  ISETP.NE.U32.AND P0, PT, RZ, UR6, PT ;  /* 0x00000006ff007c0c */ /* 0x000fe2000bf05070 */
[----:B------:R-:W2:Y:S01]  /*7840*/  S2R R12, SR_CTAID.Y ;  /* 0x00000000000c7919 */ /* 0x000ea20000002600 */
[----:B------:R-:W-:Y:S01]  /*7850*/  ULDC UR8, c[0x0][0x150] ;  /* 0x0000540000087ab9 */ /* 0x000fe20000000800 */
[----:B------:R-:W-:Y:S01]  /*7860*/  ULDC UR9, c[0x0][0x630] ;  /* 0x00018c0000097ab9 */ /* 0x000fe20000000800 */
[----:B------:R-:W-:Y:S01]  /*7870*/  ISETP.NE.AND.EX P0, PT, RZ, UR7, PT, P0 ;  /* 0x00000007ff007c0c */ /* 0x000fe2000bf05300 */
[----:B------:R-:W-:Y:S01]  /*7880*/  IMAD.MOV.U32 R4, RZ, RZ, R16 ;  /* 0x000000ffff047224 */ /* 0x000fe200078e0010 */
[----:B0-----:R-:W-:-:S05]  /*7890*/  I2FP.F32.U32 R5, R15 ;  /* 0x0000000f00057245 */ /* 0x001fca0000201000 */
[----:B------:R-:W-:Y:S01]  /*78a0*/  FMUL R21, R5, UR8 ;  /* 0x0000000805157c20 */ /* 0x000fe20008400000 */
[----:B------:R-:W-:-:S05]  /*78b0*/  IMAD.MOV.U32 R5, RZ, RZ, R17 ;  /* 0x000000ffff057224 */ /* 0x000fca00078e0011 */
[----:B--2---:R-:W-:Y:S05]  /*78c0*/  @!P0 BRA `(.L_x_177) ;  /* 0x0000000000288947 */ /* 0x004fea0003800000 */
[----:B------:R-:W-:Y:S02]  /*78d0*/  ULDC UR8, c[0x0][0x634] ;  /* 0x00018d0000087ab9 */ /* 0x000fe40000000800 */
[----:B------:R-:W-:-:S05]  /*78e0*/  IADD3 R5, P0, R16, UR8, RZ ;  /* 0x0000000810057c10 */ /* 0x000fca000ff1e0ff */
[----:B------:R-:W-:-:S04]  /*78f0*/  IMAD.X R19, RZ, RZ, R17, P0 ;  /* 0x000000ffff137224 */ /* 0x000fc800000e0611 */
[----:B------:R-:W-:-:S04]  /*7900*/  IMAD.WIDE.U32 R6, R19, UR6, RZ ;  /* 0x0000000613067c25 */ /* 0x000fc8000f8e00ff */
[----:B------:R-:W-:-:S04]  /*7910*/  IMAD.WIDE.U32 R6, P0, R5, UR7, R6 ;  /* 0x0000000705067c25 */ /* 0x000fc8000f800006 */
[----:B------:R-:W-:-:S04]  /*7920*/  IMAD.WIDE.U32 R4, R5, UR6, RZ ;  /* 0x0000000605047c25 */ /* 0x000fc8000f8e00ff */
[----:B------:R-:W-:Y:S01]  /*7930*/  IMAD.MOV.U32 R4, RZ, RZ, R7 ;  /* 0x000000ffff047224 */ /* 0x000fe200078e0007 */
[----:B------:R-:W-:Y:S01]  /*7940*/  IADD3 RZ, P1, R5, R6, RZ ;  /* 0x0000000605ff7210 */ /* 0x000fe20007f3e0ff */
[----:B------:R-:W-:-:S04]  /*7950*/  IMAD.X R5, RZ, RZ, RZ, P0 ;  /* 0x000000ffff057224 */ /* 0x000fc800000e06ff */
[----:B------:R-:W-:-:S08]  /*7960*/  IMAD.WIDE.U32.X R4, R19, UR7, R4, P1 ;  /* 0x0000000713047c25 */ /* 0x000fd000088e0404 */
.L_x_177:
[--C-:B------:R-:W-:Y:S01]  /*7970*/  SHF.R.U64 R14, R4, UR9, R5.reuse ;  /* 0x00000009040e7c19 */ /* 0x100fe20008001205 */
[----:B------:R-:W0:Y:S01]  /*7980*/  F2I.U32.TRUNC.NTZ R21, R21 ;  /* 0x0000001500157305 */ /* 0x000e22000020f000 */
[----:B------:R-:W-:Y:S01]  /*7990*/  SHF.R.U32.HI R4, RZ, UR9, R5 ;  /* 0x00000009ff047c19 */ /* 0x000fe20008011605 */
[----:B------:R-:W-:Y:S01]  /*79a0*/  ULDC.64 UR6, c[0x0][0x620] ;  /* 0x0001880000067ab9 */ /* 0x000fe20000000a00 */
[----:B------:R-:W-:Y:S01]  /*79b0*/  IADD3 R7, P0, RZ, -R14, RZ ;  /* 0x8000000eff077210 */ /* 0x000fe20007f1e0ff */
[----:B------:R-:W-:-:S04]  /*79c0*/  ULDC.64 UR8, c[0x0][0x640] ;  /* 0x0001900000087ab9 */ /* 0x000fc80000000a00 */
[----:B------:R-:W-:Y:S01]  /*79d0*/  IMAD.X R4, RZ, RZ, ~R4, P0 ;  /* 0x000000ffff047224 */ /* 0x000fe200000e0e04 */
[----:B------:R-:W-:-:S03]  /*79e0*/  ISETP.NE.U32.AND P0, PT, RZ, UR8, PT ;  /* 0x00000008ff007c0c */ /* 0x000fc6000bf05070 */
[----:B------:R-:W-:Y:S01]  /*79f0*/  IMAD R6, R4, UR6, RZ ;  /* 0x0000000604067c24 */ /* 0x000fe2000f8e02ff */
[----:B------:R-:W-:Y:S01]  /*7a00*/  ISETP.NE.AND.EX P0, PT, RZ, UR9, PT, P0 ;  /* 0x00000009ff007c0c */ /* 0x000fe2000bf05300 */
[----:B------:R-:W-:Y:S01]  /*7a10*/  IMAD.WIDE.U32 R4, R7, UR6, R16 ;  /* 0x0000000607047c25 */ /* 0x000fe2000f8e0010 */
[----:B------:R-:W-:-:S03]  /*7a20*/  ULDC UR6, c[0x0][0x618] ;  /* 0x0001860000067ab9 */ /* 0x000fc60000000800 */
[----:B------:R-:W-:Y:S01]  /*7a30*/  IMAD R7, R7, UR7, R6 ;  /* 0x0000000707077c24 */ /* 0x000fe2000f8e0206 */
[----:B------:R-:W-:Y:S01]  /*7a40*/  ULDC UR7, c[0x0][0x154] ;  /* 0x0000550000077ab9 */ /* 0x000fe20000000800 */
[----:B0-----:R-:W-:Y:S02]  /*7a50*/  IMAD.MOV R6, RZ, RZ, -R21 ;  /* 0x000000ffff067224 */ /* 0x001fe400078e0a15 */
[----:B------:R-:W0:Y:S01]  /*7a60*/  LDC R21, c[0x0][0x148] ;  /* 0x00005200ff157b82 */ /* 0x000e220000000800 */
[----:B------:R-:W-:Y:S02]  /*7a70*/  IMAD.IADD R5, R5, 0x1, R7 ;  /* 0x0000000105057824 */ /* 0x000fe400078e0207 */
[----:B-1----:R-:W-:Y:S01]  /*7a80*/  IMAD R15, R20, R6, R15 ;  /* 0x00000006140f7224 */ /* 0x002fe200078e020f */
[----:B------:R-:W-:Y:S02]  /*7a90*/  I2FP.F32.U32 R6, R12 ;  /* 0x0000000c00067245 */ /* 0x000fe40000201000 */
[----:B------:R-:W-:-:S02]  /*7aa0*/  SHF.R.U64 R19, R4, UR6, R5 ;  /* 0x0000000604137c19 */ /* 0x000fc40008001205 */
[----:B------:R-:W-:Y:S01]  /*7ab0*/  SHF.R.U32.HI R4, RZ, UR6, R5 ;  /* 0x00000006ff047c19 */ /* 0x000fe20008011605 */
[----:B------:R-:W-:Y:S01]  /*7ac0*/  FMUL R6, R6, UR7 ;  /* 0x0000000706067c20 */ /* 0x000fe20008400000 */
[----:B------:R-:W-:Y:S02]  /*7ad0*/  ULDC UR6, c[0x0][0x608] ;  /* 0x0001820000067ab9 */ /* 0x000fe40000000800 */
[--C-:B------:R-:W-:Y:S01]  /*7ae0*/  SHF.R.U64 R22, R19, UR6, R4.reuse ;  /* 0x0000000613167c19 */ /* 0x100fe20008001204 */
[----:B------:R1:W2:Y:S01]  /*7af0*/  F2I.U32.TRUNC.NTZ R24, R6 ;  /* 0x0000000600187305 */ /* 0x0002a2000020f000 */
[----:B------:R-:W-:Y:S01]  /*7b00*/  SHF.R.U32.HI R5, RZ, UR6, R4 ;  /* 0x00000006ff057c19 */ /* 0x000fe20008011604 */
[----:B------:R-:W-:-:S03]  /*7b10*/  ULDC UR6, c[0x0][0x658] ;  /* 0x0001960000067ab9 */ /* 0x000fc60000000800 */
[--C-:B------:R-:W-:Y:S02]  /*7b20*/  SHF.R.U64 R20, R22, UR6, R5.reuse ;  /* 0x0000000616147c19 */ /* 0x100fe40008001205 */
[----:B------:R-:W-:-:S03]  /*7b30*/  SHF.R.U32.HI R23, RZ, UR6, R5 ;  /* 0x00000006ff177c19 */ /* 0x000fc60008011605 */
[----:B------:R-:W-:Y:S02]  /*7b40*/  IMAD.MOV.U32 R4, RZ, RZ, R20 ;  /* 0x000000ffff047224 */ /* 0x000fe400078e0014 */
[----:B------:R-:W-:Y:S01]  /*7b50*/  IMAD.MOV.U32 R5, RZ, RZ, R23 ;  /* 0x000000ffff057224 */ /* 0x000fe200078e0017 */
[----:B-1----:R-:W-:Y:S06]  /*7b60*/  @!P0 BRA `(.L_x_178) ;  /* 0x0000000000288947 */ /* 0x002fec0003800000 */
        /* <DEDUP_REMOVED lines=10> */
.L_x_178:
[----:B------:R-:W-:Y:S01]  /*7c10*/  ISETP.NE.AND P0, PT, R2, 0x1, PT ;  /* 0x000000010200780c */ /* 0x000fe20003f05270 */
[----:B------:R-:W-:Y:S01]  /*7c20*/  ULDC UR6, c[0x0][0x648] ;  /* 0x0001920000067ab9 */ /* 0x000fe20000000800 */
[----:B------:R-:W-:Y:S01]  /*7c30*/  LOP3.LUT R22, R22, UR21, RZ, 0xc0, !PT ;  /* 0x0000001516167c12 */ /* 0x000fe2000f8ec0ff */
[----:B--2---:R-:W-:Y:S01]  /*7c40*/  IMAD.MOV R24, RZ, RZ, -R24 ;  /* 0x000000ffff187224 */ /* 0x004fe200078e0a18 */
[----:B------:R-:W-:Y:S01]  /*7c50*/  SHF.R.U64 R5, R4, UR6, R5 ;  /* 0x0000000604057c19 */ /* 0x000fe20008001205 */
[----:B------:R-:W-:Y:S01]  /*7c60*/  ULDC UR6, c[0x0][0x638] ;  /* 0x00018e0000067ab9 */ /* 0x000fe20000000800 */
[----:B------:R-:W-:Y:S01]  /*7c70*/  LOP3.LUT R19, R19, UR4, RZ, 0xc0, !PT ;  /* 0x0000000413137c12 */ /* 0x000fe2000f8ec0ff */
[----:B------:R-:W-:Y:S01]  /*7c80*/  ULDC UR7, c[0x0][0x610] ;  /* 0x0001840000077ab9 */ /* 0x000fe20000000800 */
[----:B------:R-:W-:Y:S02]  /*7c90*/  IMAD.MOV.U32 R4, RZ, RZ, 0x1 ;  /* 0x00000001ff047424 */ /* 0x000fe400078e00ff */
[----:B------:R-:W-:-:S02]  /*7ca0*/  IMAD.MOV R7, RZ, RZ, -R5 ;  /* 0x000000ffff077224 */ /* 0x000fc400078e0a05 */
[----:B------:R-:W-:Y:S02]  /*7cb0*/  IMAD R22, R5, UR5, R22 ;  /* 0x0000000505167c24 */ /* 0x000fe4000f8e0216 */
[----:B0-----:R-:W-:Y:S02]  /*7cc0*/  @P0 IMAD R15, R21, R24, R12 ;  /* 0x00000018150f0224 */ /* 0x001fe400078e020c */
[----:B------:R-:W-:Y:S01]  /*7cd0*/  IMAD R20, R7, UR6, R20 ;  /* 0x0000000607147c24 */ /* 0x000fe2000f8e0214 */
[----:B------:R-:W-:Y:S01]  /*7ce0*/  ULDC UR6, c[0x0][0x600] ;  /* 0x0001800000067ab9 */ /* 0x000fe20000000800 */
[----:B------:R-:W-:Y:S02]  /*7cf0*/  IMAD R15, R22, UR7, R15 ;  /* 0x00000007160f7c24 */ /* 0x000fe4000f8e020f */
[----:B------:R-:W-:Y:S02]  /*7d00*/  IMAD R20, R20, UR6, R19 ;  /* 0x0000000614147c24 */ /* 0x000fe4000f8e0213 */
[----:B------:R-:W-:-:S03]  /*7d10*/  IMAD.MOV.U32 R7, RZ, RZ, R14 ;  /* 0x000000ffff077224 */ /* 0x000fc600078e000e */
[----:B------:R-:W-:Y:S02]  /*7d20*/  SEL R19, R20, R15, !P0 ;  /* 0x0000000f14137207 */ /* 0x000fe40004000000 */
[----:B------:R-:W-:-:S07]  /*7d30*/  SEL R12, R15, R20, !P0 ;  /* 0x000000140f0c7207 */ /* 0x000fce0004000000 */
.L_x_176:
[----:B------:R-:W-:Y:S05]  /*7d40*/  BSYNC B1 ;  /* 0x0000000000017941 */ /* 0x000fea0003800000 */
.L_x_175:
[----:B------:R-:W-:-:S13]  /*7d50*/  LOP3.LUT P0, RZ, R4, 0xff, RZ, 0xc0, !PT ;  /* 0x000000ff04ff7812 */ /* 0x000fda000780c0ff */
[----:B------:R-:W-:Y:S05]  /*7d60*/  @P0 BRA `(.L_x_179) ;  /* 0xfffffff400040947 */ /* 0x000fea000383ffff */
[----:B------:R-:W-:Y:S05]  /*7d70*/  BSYNC B0 ;  /* 0x0000000000007941 */ /* 0x000fea0003800000 */
.L_x_168:
[----:B------:R-:W-:-:S03]  /*7d80*/  UMOV UR6, 0xffffffff ;  /* 0xffffffff00067882 */ /* 0x000fc60000000000 */
[----:B------:R-:W-:Y:S05]  /*7d90*/  BRA.DIV UR6, `(.L_x_180) ;  /* 0x0000000606807947 */ /* 0x000fea000b800000 */
[----:B------:R-:W-:-:S13]  /*7da0*/  ELECT P6, URZ, PT ;  /* 0x00000000003f782f */ /* 0x000fda00038c0000 */
.L_x_197:
[----:B------:R-:W-:Y:S04]  /*7db0*/  BSSY B0, `(.L_x_181) ;  /* 0x0000046000007945 */ /* 0x000fe80003800000 */
[----:B------:R-:W-:Y:S05]  /*7dc0*/  @!P6 BRA `(.L_x_182) ;  /* 0x000000040010e947 */ /* 0x000fea0003800000 */
[----:B------:R-:W-:-:S04]  /*7dd0*/  LOP3.LUT R18, R18, 0x2, RZ, 0xfc, !PT ;  /* 0x0000000212127812 */ /* 0x000fc800078efcff */
[----:B------:R-:W-:-:S13]  /*7de0*/  ISETP.NE.AND P0, PT, R18, 0x3, PT ;  /* 0x000000031200780c */ /* 0x000fda0003f05270 */
[----:B------:R-:W-:Y:S05]  /*7df0*/  @!P0 BRA `(.L_x_183) ;  /* 0x0000000000048947 */ /* 0x000fea0003800000 */
[----:B------:R-:W-:Y:S01]  /*7e00*/  BPT.TRAP 0x1 ;  /* 0x000000040000795c */ /* 0x000fe20000300000 */
.L_x_183:
[----:B------:R-:W0:Y:S01]  /*7e10*/  S2R R5, SR_CgaCtaId ;  /* 0x0000000000057919 */ /* 0x000e220000008800 */
[----:B------:R-:W-:Y:S02]  /*7e20*/  MOV R0, 0x400 ;  /* 0x0000040000007802 */ /* 0x000fe40000000f00 */
[----:B------:R-:W-:Y:S02]  /*7e30*/  SHF.L.U32 R4, R3, 0x1f, RZ ;  /* 0x0000001f03047819 */ /* 0x000fe400000006ff */
[----:B0-----:R-:W-:-:S05]  /*7e40*/  LEA R0, R5, R0, 0x18 ;  /* 0x0000000005007211 */ /* 0x001fca00078ec0ff */
[----:B------:R-:W-:-:S04]  /*7e50*/  VIADD R0, R0, 0x38 ;  /* 0x0000003800007836 */ /* 0x000fc80000000000 */
[C---:B------:R-:W-:Y:S02]  /*7e60*/  IMAD R7, R13.reuse, 0x8, R0 ;  /* 0x000000080d077824 */ /* 0x040fe400078e0200 */
[----:B------:R-:W-:Y:S02]  /*7e70*/  VIADD R13, R13, 0x1 ;  /* 0x000000010d0d7836 */ /* 0x000fe40000000000 */
[----:B------:R-:W0:Y:S03]  /*7e80*/  SYNCS.PHASECHK.TRANS64.TRYWAIT P0, [R7+URZ], R4 ;  /* 0x00000004070075a7 */ /* 0x000e26000800017f */
[----:B------:R-:W-:-:S04]  /*7e90*/  ISETP.NE.AND P1, PT, R13, 0x7, PT ;  /* 0x000000070d00780c */ /* 0x000fc80003f25270 */
[----:B------:R-:W-:Y:S02]  /*7ea0*/  SEL R2, RZ, 0x1, P1 ;  /* 0x00000001ff027807 */ /* 0x000fe40000800000 */
[----:B------:R-:W-:Y:S02]  /*7eb0*/  SEL R13, R13, RZ, P1 ;  /* 0x000000ff0d0d7207 */ /* 0x000fe40000800000 */
[----:B------:R-:W-:-:S03]  /*7ec0*/  LOP3.LUT R6, R3, R2, RZ, 0x3c, !PT ;  /* 0x0000000203067212 */ /* 0x000fc600078e3cff */
[----:B------:R-:W-:Y:S01]  /*7ed0*/  IMAD R8, R13, 0x8, R0 ;  /* 0x000000080d087824 */ /* 0x000fe200078e0200 */
[----:B------:R-:W-:Y:S01]  /*7ee0*/  SHF.L.U32 R5, R6, 0x1f, RZ ;  /* 0x0000001f06057819 */ /* 0x000fe200000006ff */
[----:B0-----:R-:W-:Y:S06]  /*7ef0*/  @!P0 BRA `(.L_x_184) ;  /* 0x0000000400488947 */ /* 0x001fec0003800000 */
.L_x_198:
[----:B------:R-:W1:Y:S01]  /*7f00*/  SYNCS.PHASECHK.TRANS64.TRYWAIT P0, [R8+URZ], R5 ;  /* 0x00000005080075a7 */ /* 0x000e62000800017f */
[----:B------:R-:W-:-:S05]  /*7f10*/  VIADD R2, R13, 0x1 ;  /* 0x000000010d027836 */ /* 0x000fca0000000000 */
[----:B------:R-:W-:-:S04]  /*7f20*/  ISETP.NE.AND P1, PT, R2, 0x7, PT ;  /* 0x000000070200780c */ /* 0x000fc80003f25270 */
[----:B------:R-:W-:Y:S02]  /*7f30*/  SEL R3, RZ, 0x1, P1 ;  /* 0x00000001ff037807 */ /* 0x000fe40000800000 */
[----:B0-----:R-:W-:Y:S02]  /*7f40*/  SEL R7, R2, RZ, P1 ;  /* 0x000000ff02077207 */ /* 0x001fe40000800000 */
[----:B------:R-:W-:-:S03]  /*7f50*/  LOP3.LUT R6, R6, R3, RZ, 0x3c, !PT ;  /* 0x0000000306067212 */ /* 0x000fc600078e3cff */
[----:B------:R-:W-:Y:S01]  /*7f60*/  IMAD R9, R7, 0x8, R0 ;  /* 0x0000000807097824 */ /* 0x000fe200078e0200 */
[----:B------:R-:W-:Y:S01]  /*7f70*/  SHF.L.U32 R4, R6, 0x1f, RZ ;  /* 0x0000001f06047819 */ /* 0x000fe200000006ff */
[----:B-1----:R-:W-:Y:S06]  /*7f80*/  @!P0 BRA `(.L_x_185) ;  /* 0x0000000400388947 */ /* 0x002fec0003800000 */
.L_x_199:
[----:B------:R-:W1:Y:S01]  /*7f90*/  SYNCS.PHASECHK.TRANS64.TRYWAIT P0, [R9+URZ], R4 ;  /* 0x00000004090075a7 */ /* 0x000e62000800017f */
[----:B------:R-:W-:-:S05]  /*7fa0*/  VIADD R2, R7, 0x1 ;  /* 0x0000000107027836 */ /* 0x000fca0000000000 */
[----:B------:R-:W-:-:S04]  /*7fb0*/  ISETP.NE.AND P1, PT, R2, 0x7, PT ;  /* 0x000000070200780c */ /* 0x000fc80003f25270 */
[----:B------:R-:W-:Y:S02]  /*7fc0*/  SEL R3, RZ, 0x1, P1 ;  /* 0x00000001ff037807 */ /* 0x000fe40000800000 */
[----:B------:R-:W-:Y:S02]  /*7fd0*/  SEL R7, R2, RZ, P1 ;  /* 0x000000ff02077207 */ /* 0x000fe40000800000 */
[----:B------:R-:W-:-:S03]  /*7fe0*/  LOP3.LUT R6, R6, R3, RZ, 0x3c, !PT ;  /* 0x0000000306067212 */ /* 0x000fc600078e3cff */
[----:B0-----:R-:W-:Y:S01]  /*7ff0*/  IMAD R8, R7, 0x8, R0 ;  /* 0x0000000807087824 */ /* 0x001fe200078e0200 */
[----:B------:R-:W-:Y:S01]  /*8000*/  SHF.L.U32 R5, R6, 0x1f, RZ ;  /* 0x0000001f06057819 */ /* 0x000fe200000006ff */
[----:B-1----:R-:W-:Y:S06]  /*8010*/  @!P0 BRA `(.L_x_186) ;  /* 0x0000000400288947 */ /* 0x002fec0003800000 */
.L_x_200:
        /* <DEDUP_REMOVED lines=9> */
.L_x_201:
[----:B------:R-:W1:Y:S01]  /*80b0*/  SYNCS.PHASECHK.TRANS64.TRYWAIT P0, [R9+URZ], R4 ;  /* 0x00000004090075a7 */ /* 0x000e62000800017f */
[----:B------:R-:W-:-:S05]  /*80c0*/  VIADD R2, R7, 0x1 ;  /* 0x0000000107027836 */ /* 0x000fca0000000000 */
[----:B------:R-:W-:-:S04]  /*80d0*/  ISETP.NE.AND P1, PT, R2, 0x7, PT ;  /* 0x000000070200780c */ /* 0x000fc80003f25270 */
[----:B------:R-:W-:Y:S02]  /*80e0*/  SEL R3, RZ, 0x1, P1 ;  /* 0x00000001ff037807 */ /* 0x000fe40000800000 */
[----:B------:R-:W-:Y:S02]  /*80f0*/  SEL R7, R2, RZ, P1 ;  /* 0x000000ff02077207 */ /* 0x000fe40000800000 */
[----:B------:R-:W-:-:S03]  /*8100*/  LOP3.LUT R11, R6, R3, RZ, 0x3c, !PT ;  /* 0x00000003060b7212 */ /* 0x000fc600078e3cff */
[----:B------:R-:W-:Y:S01]  /*8110*/  IMAD R6, R7, 0x8, R0 ;  /* 0x0000000807067824 */ /* 0x000fe200078e0200 */
[----:B0-----:R-:W-:Y:S01]  /*8120*/  SHF.L.U32 R5, R11, 0x1f, RZ ;  /* 0x0000001f0b057819 */ /* 0x001fe200000006ff */
[----:B-1----:R-:W-:Y:S06]  /*8130*/  @!P0 BRA `(.L_x_188) ;  /* 0x0000000400088947 */ /* 0x002fec0003800000 */
.L_x_202:
[----:B------:R-:W1:Y:S01]  /*8140*/  SYNCS.PHASECHK.TRANS64.TRYWAIT P0, [R6+URZ], R5 ;  /* 0x00000005060075a7 */ /* 0x000e62000800017f */
[----:B------:R-:W-:-:S05]  /*8150*/  VIADD R2, R7, 0x1 ;  /* 0x0000000107027836 */ /* 0x000fca0000000000 */
[----:B------:R-:W-:-:S04]  /*8160*/  ISETP.NE.AND P1, PT, R2, 0x7, PT ;  /* 0x000000070200780c */ /* 0x000fc80003f25270 */
[----:B0-----:R-:W-:Y:S02]  /*8170*/  SEL R4, RZ, 0x1, P1 ;  /* 0x00000001ff047807 */ /* 0x001fe40000800000 */
[----:B------:R-:W-:Y:S02]  /*8180*/  SEL R3, R2, RZ, P1 ;  /* 0x000000ff02037207 */ /* 0x000fe40000800000 */
[----:B------:R-:W-:Y:S01]  /*8190*/  LOP3.LUT R4, R11, R4, RZ, 0x3c, !PT ;  /* 0x000000040b047212 */ /* 0x000fe200078e3cff */
[----:B-1----:R-:W-:Y:S06]  /*81a0*/  @!P0 BRA `(.L_x_189) ;  /* 0x0000000400008947 */ /* 0x002fec0003800000 */
.L_x_203:
[----:B------:R-:W-:Y:S01]  /*81b0*/  IMAD R3, R3, 0x8, R0 ;  /* 0x0000000803037824 */ /* 0x000fe200078e0200 */
[----:B------:R-:W-:-:S07]  /*81c0*/  SHF.L.U32 R0, R4, 0x1f, RZ ;  /* 0x0000001f04007819 */ /* 0x000fce00000006ff */
.L_x_190:
[----:B-1----:R1:W2:Y:S02]  /*81d0*/  SYNCS.PHASECHK.TRANS64.TRYWAIT P0, [R3+URZ], R0 ;  /* 0x00000000030075a7 */ /* 0x0022a4000800017f */
[----:B--2---:R-:W-:Y:S05]  /*81e0*/  @!P0 NANOSLEEP.SYNCS 0x989680 ;  /* 0x009896800000895d */ /* 0x004fea0003900000 */
[----:B------:R-:W2:Y:S02]  /*81f0*/  @!P0 SYNCS.PHASECHK.TRANS64 P0, [R3+URZ], R0 ;  /* 0x00000000030085a7 */ /* 0x000ea4000800007f */
[----:B--2---:R-:W-:Y:S05]  /*8200*/  @!P0 BRA `(.L_x_190) ;  /* 0xfffffffc00f08947 */ /* 0x004fea000383ffff */
.L_x_182:
[----:B------:R-:W-:Y:S05]  /*8210*/  BSYNC B0 ;  /* 0x0000000000007941 */ /* 0x000fea0003800000 */
.L_x_181:
[----:B------:R-:W-:Y:S05]  /*8220*/  EXIT ;  /* 0x000000000000794d */ /* 0x000fea0003800000 */
.L_x_21:
[----:B-1----:R1:W2:Y:S02]  /*8230*/  SYNCS.PHASECHK.TRANS64.TRYWAIT P1, [R3+URZ], R0 ;  /* 0x00000000030075a7 */ /* 0x0022a4000802017f */
[----:B--2---:R-:W-:Y:S05]  /*8240*/  @!P1 NANOSLEEP.SYNCS 0x989680 ;  /* 0x009896800000995d */ /* 0x004fea0003900000 */
[----:B------:R-:W2:Y:S02]  /*8250*/  @!P1 SYNCS.PHASECHK.TRANS64 P1, [R3+URZ], R0 ;  /* 0x00000000030095a7 */ /* 0x000ea4000802007f */
[----:B--2---:R-:W-:Y:S05]  /*8260*/  @!P1 BRA `(.L_x_21) ;  /* 0xfffffffc00f09947 */ /* 0x004fea000383ffff */
[----:B------:R-:W-:Y:S05]  /*8270*/  BRA `(.L_x_20) ;  /* 0xffffff94006c7947 */ /* 0x000fea000383ffff */
.L_x_26:
[----:B-1----:R1:W2:Y:S02]  /*8280*/  SYNCS.PHASECHK.TRANS64.TRYWAIT P1, [R5+URZ], R4 ;  /* 0x00000004050075a7 */ /* 0x0022a4000802017f */
[----:B--2---:R-:W-:Y:S05]  /*8290*/  @!P1 NANOSLEEP.SYNCS 0x989680 ;  /* 0x009896800000995d */ /* 0x004fea0003900000 */
[----:B------:R-:W2:Y:S02]  /*82a0*/  @!P1 SYNCS.PHASECHK.TRANS64 P1, [R5+URZ], R4 ;  /* 0x00000004050095a7 */ /* 0x000ea4000802007f */
[----:B--2---:R-:W-:Y:S05]  /*82b0*/  @!P1 BRA `(.L_x_26) ;  /* 0xfffffffc00f09947 */ /* 0x004fea000383ffff */
[----:B------:R-:W-:Y:S05]  /*82c0*/  BRA `(.L_x_25) ;  /* 0xffffff9800487947 */ /* 0x000fea000383ffff */
.L_x_169:
[----:B------:R-:W-:Y:S01]  /*82d0*/  BSSY B1, `(.L_x_191) ;  /* 0x0000006000017945 */ /* 0x000fe20003800000 */
[----:B------:R-:W-:-:S07]  /*82e0*/  IMAD.MOV.U32 R15, RZ, RZ, -0x1 ;  /* 0xffffffffff0f7424 */ /* 0x000fce00078e00ff */
[----:B------:R-:W-:Y:S05]  /*82f0*/  WARPSYNC.COLLECTIVE R15, `(.L_x_192) ;  /* 0x000000000f0c7348 */ /* 0x000fea0003c00000 */
[----:B------:R-:W-:Y:S02]  /*8300*/  ELECT P6, UR62, PT ;  /* 0x00000000003e782f */ /* 0x000fe400038c0000 */
[----:B------:R-:W-:Y:S01]  /*8310*/  MOV R14, UR62 ;  /* 0x0000003e000e7c02 */ /* 0x000fe20008000f00 */
[----:B------:R-:W-:Y:S10]  /*8320*/  ENDCOLLECTIVE ;  /* 0x000000000000791b */ /* 0x000ff40003800000 */
.L_x_192:
[----:B------:R-:W-:Y:S05]  /*8330*/  BSYNC B1 ;  /* 0x0000000000017941 */ /* 0x000fea0003800000 */
.L_x_191:
[----:B------:R-:W-:Y:S05]  /*8340*/  BRA `(.L_x_193) ;  /* 0xffffffec00987947 */ /* 0x000fea000383ffff */
.L_x_172:
[----:B0-----:R0:W1:Y:S02]  /*8350*/  SYNCS.PHASECHK.TRANS64.TRYWAIT P0, [R21+URZ+0x38], R12 ;  /* 0x0000380c150075a7 */ /* 0x001064000800017f */
[----:B-1----:R-:W-:Y:S05]  /*8360*/  @!P0 NANOSLEEP.SYNCS 0x989680 ;  /* 0x009896800000895d */ /* 0x002fea0003900000 */
[----:B------:R-:W1:Y:S02]  /*8370*/  @!P0 SYNCS.PHASECHK.TRANS64 P0, [R21+URZ+0x38], R12 ;  /* 0x0000380c150085a7 */ /* 0x000e64000800007f */
[----:B-1----:R-:W-:Y:S05]  /*8380*/  @!P0 BRA `(.L_x_172) ;  /* 0xfffffffc00f08947 */ /* 0x002fea000383ffff */
[----:B------:R-:W-:Y:S05]  /*8390*/  BRA `(.L_x_194) ;  /* 0xffffffec00e07947 */ /* 0x000fea000383ffff */
.L_x_180:
[----:B------:R-:W-:Y:S01]  /*83a0*/  BSSY B0, `(.L_x_195) ;  /* 0x0000006000007945 */ /* 0x000fe20003800000 */
[----:B------:R-:W-:-:S07]  /*83b0*/  IMAD.MOV.U32 R15, RZ, RZ, -0x1 ;  /* 0xffffffffff0f7424 */ /* 0x000fce00078e00ff */
[----:B------:R-:W-:Y:S05]  /*83c0*/  WARPSYNC.COLLECTIVE R15, `(.L_x_196) ;  /* 0x000000000f0c7348 */ /* 0x000fea0003c00000 */
[----:B------:R-:W-:Y:S02]  /*83d0*/  ELECT P6, UR62, PT ;  /* 0x00000000003e782f */ /* 0x000fe400038c0000 */
[----:B------:R-:W-:Y:S01]  /*83e0*/  MOV R14, UR62 ;  /* 0x0000003e000e7c02 */ /* 0x000fe20008000f00 */
[----:B------:R-:W-:Y:S10]  /*83f0*/  ENDCOLLECTIVE ;  /* 0x000000000000791b */ /* 0x000ff40003800000 */
.L_x_196:
[----:B------:R-:W-:Y:S05]  /*8400*/  BSYNC B0 ;  /* 0x0000000000007941 */ /* 0x000fea0003800000 */
.L_x_195:
[----:B------:R-:W-:Y:S05]  /*8410*/  BRA `(.L_x_197) ;  /* 0xfffffff800647947 */ /* 0x000fea000383ffff */
.L_x_184:
[----:B0-----:R0:W1:Y:S02]  /*8420*/  SYNCS.PHASECHK.TRANS64.TRYWAIT P0, [R7+URZ], R4 ;  /* 0x00000004070075a7 */ /* 0x001064000800017f */
[----:B-1----:R-:W-:Y:S05]  /*8430*/  @!P0 NANOSLEEP.SYNCS 0x989680 ;  /* 0x009896800000895d */ /* 0x002fea0003900000 */
[----:B------:R-:W1:Y:S02]  /*8440*/  @!P0 SYNCS.PHASECHK.TRANS64 P0, [R7+URZ], R4 ;  /* 0x00000004070085a7 */ /* 0x000e64000800007f */
[----:B-1----:R-:W-:Y:S05]  /*8450*/  @!P0 BRA `(.L_x_184) ;  /* 0xfffffffc00f08947 */ /* 0x002fea000383ffff */
[----:B------:R-:W-:Y:S05]  /*8460*/  BRA `(.L_x_198) ;  /* 0xfffffff800a47947 */ /* 0x000fea000383ffff */
.L_x_185:
[----:B0-----:R0:W1:Y:S02]  /*8470*/  SYNCS.PHASECHK.TRANS64.TRYWAIT P0, [R8+URZ], R5 ;  /* 0x00000005080075a7 */ /* 0x001064000800017f */
[----:B-1----:R-:W-:Y:S05]  /*8480*/  @!P0 NANOSLEEP.SYNCS 0x989680 ;  /* 0x009896800000895d */ /* 0x002fea0003900000 */
[----:B------:R-:W1:Y:S02]  /*8490*/  @!P0 SYNCS.PHASECHK.TRANS64 P0, [R8+URZ], R5 ;  /* 0x00000005080085a7 */ /* 0x000e64000800007f */
[----:B-1----:R-:W-:Y:S05]  /*84a0*/  @!P0 BRA `(.L_x_185) ;  /* 0xfffffffc00f08947 */ /* 0x002fea000383ffff */
[----:B------:R-:W-:Y:S05]  /*84b0*/  BRA `(.L_x_199) ;  /* 0xfffffff800b47947 */ /* 0x000fea000383ffff */
.L_x_186:
[----:B0-----:R0:W1:Y:S02]  /*84c0*/  SYNCS.PHASECHK.TRANS64.TRYWAIT P0, [R9+URZ], R4 ;  /* 0x00000004090075a7 */ /* 0x001064000800017f */
[----:B-1----:R-:W-:Y:S05]  /*84d0*/  @!P0 NANOSLEEP.SYNCS 0x989680 ;  /* 0x009896800000895d */ /* 0x002fea0003900000 */
[----:B------:R-:W1:Y:S02]  /*84e0*/  @!P0 SYNCS.PHASECHK.TRANS64 P0, [R9+URZ], R4 ;  /* 0x00000004090085a7 */ /* 0x000e64000800007f */
[----:B-1----:R-:W-:Y:S05]  /*84f0*/  @!P0 BRA `(.L_x_186) ;  /* 0xfffffffc00f08947 */ /* 0x002fea000383ffff */
[----:B------:R-:W-:Y:S05]  /*8500*/  BRA `(.L_x_200) ;  /* 0xfffffff800c47947 */ /* 0x000fea000383ffff */
.L_x_187:
[----:B0-----:R0:W1:Y:S02]  /*8510*/  SYNCS.PHASECHK.TRANS64.TRYWAIT P0, [R8+URZ], R5 ;  /* 0x00000005080075a7 */ /* 0x001064000800017f */
[----:B-1----:R-:W-:Y:S05]  /*8520*/  @!P0 NANOSLEEP.SYNCS 0x989680 ;  /* 0x009896800000895d */ /* 0x002fea0003900000 */
[----:B------:R-:W1:Y:S02]  /*8530*/  @!P0 SYNCS.PHASECHK.TRANS64 P0, [R8+URZ], R5 ;  /* 0x00000005080085a7 */ /* 0x000e64000800007f */
[----:B-1----:R-:W-:Y:S05]  /*8540*/  @!P0 BRA `(.L_x_187) ;  /* 0xfffffffc00f08947 */ /* 0x002fea000383ffff */
[----:B------:R-:W-:Y:S05]  /*8550*/  BRA `(.L_x_201) ;  /* 0xfffffff800d47947 */ /* 0x000fea000383ffff */
.L_x_188:
[----:B0-----:R0:W1:Y:S02]  /*8560*/  SYNCS.PHASECHK.TRANS64.TRYWAIT P0, [R9+URZ], R4 ;  /* 0x00000004090075a7 */ /* 0x001064000800017f */
[----:B-1----:R-:W-:Y:S05]  /*8570*/  @!P0 NANOSLEEP.SYNCS 0x989680 ;  /* 0x009896800000895d */ /* 0x002fea0003900000 */
[----:B------:R-:W1:Y:S02]  /*8580*/  @!P0 SYNCS.PHASECHK.TRANS64 P0, [R9+URZ], R4 ;  /* 0x00000004090085a7 */ /* 0x000e64000800007f */
[----:B-1----:R-:W-:Y:S05]  /*8590*/  @!P0 BRA `(.L_x_188) ;  /* 0xfffffffc00f08947 */ /* 0x002fea000383ffff */
[----:B------:R-:W-:Y:S05]  /*85a0*/  BRA `(.L_x_202) ;  /* 0xfffffff800e47947 */ /* 0x000fea000383ffff */
.L_x_189:
[----:B0-----:R0:W1:Y:S02]  /*85b0*/  SYNCS.PHASECHK.TRANS64.TRYWAIT P0, [R6+URZ], R5 ;  /* 0x00000005060075a7 */ /* 0x001064000800017f */
[----:B-1----:R-:W-:Y:S05]  /*85c0*/  @!P0 NANOSLEEP.SYNCS 0x989680 ;  /* 0x009896800000895d */ /* 0x002fea0003900000 */
[----:B------:R-:W1:Y:S02]  /*85d0*/  @!P0 SYNCS.PHASECHK.TRANS64 P0, [R6+URZ], R5 ;  /* 0x00000005060085a7 */ /* 0x000e64000800007f */
[----:B-1----:R-:W-:Y:S05]  /*85e0*/  @!P0 BRA `(.L_x_189) ;  /* 0xfffffffc00f08947 */ /* 0x002fea000383ffff */
[----:B------:R-:W-:Y:S05]  /*85f0*/  BRA `(.L_x_203) ;  /* 0xfffffff800ec7947 */ /* 0x000fea000383ffff */
.L_x_204:
[----:B------:R-:W-:-:S00]  /*8600*/  BRA `(.L_x_204) ;  /* 0xfffffffc00fc7947 */ /* 0x000fc0000383ffff */
[----:B------:R-:W-:-:S00]  /*8610*/  NOP ;  /* 0x0000000000007918 */ /* 0x000fc00000000000 */
        /* <DEDUP_REMOVED lines=14> */
.L_x_205:


//--------------------- .nv.global.init           --------------------------
	.section	.nv.global.init,"aw",@progbits
.nv.global.init:
	.type		$str$22,@object
	.size		$str$22,($str$23 - $str$22)
$str$22:
        /*0000*/ 	.byte	0x6b, 0x5f, 0x74, 0x69, 0x6c, 0x65, 0x5f, 0x63, 0x6f, 0x75, 0x6e, 0x74, 0x20, 0x3e, 0x3d, 0x20
        /*0010*/ 	.byte	0x31, 0x00
	.type		$str$23,@object
	.size		$str$23,(__unnamed_1 - $str$23)
$str$23:
        /*0012*/ 	.byte	0x2f, 0x74, 0x6d, 0x70, 0x2f, 0x63, 0x75, 0x74, 0x6c, 0x61, 0x73, 0x73, 0x5f, 0x73, 0x77, 0x65
        /*0022*/ 	.byte	0x65, 0x70, 0x5f, 0x73, 0x72, 0x63, 0x2f, 0x69, 0x6e, 0x63, 0x6c, 0x75, 0x64, 0x65, 0x2f, 0x63
        /*0032*/ 	.byte	0x75, 0x74, 0x6c, 0x61, 0x73, 0x73, 0x2f, 0x67, 0x65, 0x6d, 0x6d, 0x2f, 0x63, 0x6f, 0x6c, 0x6c
        /*0042*/ 	.byte	0x65, 0x63, 0x74, 0x69, 0x76, 0x65, 0x2f, 0x73, 0x6d, 0x39, 0x30, 0x5f, 0x6d, 0x6d, 0x61, 0x5f
        /*0052*/ 	.byte	0x74, 0x6d, 0x61, 0x5f, 0x67, 0x6d, 0x6d, 0x61, 0x5f, 0x73, 0x73, 0x5f, 0x77, 0x61, 0x72, 0x70
        /*0062*/ 	.byte	0x73, 0x70, 0x65, 0x63, 0x69, 0x61, 0x6c, 0x69, 0x7a, 0x65, 0x64, 0x2e, 0x68, 0x70, 0x70, 0x00
	.type		__unnamed_1,@object
	.size		__unnamed_1,(.L_0 - __unnamed_1)
__unnamed_1:
        /*0072*/ 	.byte	0x76, 0x6f, 0x69, 0x64, 0x20, 0x63, 0x75, 0x74, 0x6c, 0x61, 0x73, 0x73, 0x3a, 0x3a, 0x67, 0x65
        /* <DEDUP_REMOVED lines=181> */
.L_0:


//--------------------- .nv.shared._ZN7cutlass13device_kernelINS_4gemm6kernel13GemmUniversalIN4cute5tupleIJiiiiEEENS1_10collective13CollectiveMmaINS1_34MainloopSm90TmaGmmaWarpSpecializedILi7ENS5_IJNS4_1CILi4EEESB_NSA_ILi1EEEEEENS1_35KernelTmaWarpSpecializedCooperativeEEENS5_IJNSA_ILi128EEESG_NSA_ILi64EEEEEENS_6half_tENS5_IJlSC_lEEESJ_NS5_IJSC_llEEENS4_8TiledMMAINS4_8MMA_AtomIJNS4_4SM904GMMA26MMA_64x128x16_F32F16F16_SSILNSP_5MajorE0ELSR_1ELNSP_7ScaleInE1ELSS_1EEEEEENS4_6LayoutINS5_IJNSA_ILi2EEESC_SC_EEENS5_IJSC_NSA_ILi0EEESY_EEEEENS5_IJNS4_10UnderscoreES11_S11_EEEEENS4_23SM90_TMA_LOAD_MULTICASTENS4_14ComposedLayoutINS4_7SwizzleILi3ELi4ELi3EEENS4_18smem_ptr_flag_bitsILi16EEENSV_INS5_IJNSA_ILi8EEESH_EEENS5_IJSH_SC_EEEEEEEvNS4_8identityES14_NS15_IS17_S19_NSV_INS5_IJSH_S1A_EEENS5_IJSC_SH_EEEEEEEvS1F_EENS_8epilogue10collective6detail29Sm90TmaWarpSpecializedAdapterINS1M_15DefaultEpilogueISJ_SK_SK_NS1L_6thread17LinearCombinationISJ_Li1EffLNS1Q_9ScaleType4KindE0ELNS_15FloatRoundStyleE2ESJ_EENS1_15EpilogueDefaultEEEEEvvEEEEvNT_6ParamsE --------------------------
	.section	.nv.shared._ZN7cutlass13device_kernelINS_4gemm6kernel13GemmUniversalIN4cute5tupleIJiiiiEEENS1_10collective13CollectiveMmaINS1_34MainloopSm90TmaGmmaWarpSpecializedILi7ENS5_IJNS4_1CILi4EEESB_NSA_ILi1EEEEEENS1_35KernelTmaWarpSpecializedCooperativeEEENS5_IJNSA_ILi128EEESG_NSA_ILi64EEEEEENS_6half_tENS5_IJlSC_lEEESJ_NS5_IJSC_llEEENS4_8TiledMMAINS4_8MMA_AtomIJNS4_4SM904GMMA26MMA_64x128x16_F32F16F16_SSILNSP_5MajorE0ELSR_1ELNSP_7ScaleInE1ELSS_1EEEEEENS4_6LayoutINS5_IJNSA_ILi2EEESC_SC_EEENS5_IJSC_NSA_ILi0EEESY_EEEEENS5_IJNS4_10UnderscoreES11_S11_EEEEENS4_23SM90_TMA_LOAD_MULTICASTENS4_14ComposedLayoutINS4_7SwizzleILi3ELi4ELi3EEENS4_18smem_ptr_flag_bitsILi16EEENSV_INS5_IJNSA_ILi8EEESH_EEENS5_IJSH_SC_EEEEEEEvNS4_8identityES14_NS15_IS17_S19_NSV_INS5_IJSH_S1A_EEENS5_IJSC_SH_EEEEEEEvS1F_EENS_8epilogue10collective6detail29Sm90TmaWarpSpecializedAdapterINS1M_15DefaultEpilogueISJ_SK_SK_NS1L_6thread17LinearCombinationISJ_Li1EffLNS1Q_9ScaleType4KindE0ELNS_15FloatRoundStyleE2ESJ_EENS1_15EpilogueDefaultEEEEEvvEEEEvNT_6ParamsE,"aw",@nobits
	.sectionflags	@""
	.align	16
	.zero		1024


//--------------------- .nv.shared.reserved.0     --------------------------
	.section	.nv.shared.reserved.0,"aw",@nobits
	.weak		__nv_reservedSMEM_offset_0_alias
	.size		__nv_reservedSMEM_offset_0_alias, 0, 0
	.other		__nv_reservedSMEM_offset_0_alias,@"STO_CUDA_RESERVED_SHARED STV_DEFAULT"
__nv_reservedSMEM_offset_0_alias:
	.zero		0


//--------------------- .nv.global                --------------------------
	.section	.nv.global,"aw",@nobits
.nv.global:
	.type		_ZN40_INTERNAL_395088b0_4_k_cu_3ee8adb2_284404cute1_E,@object
	.size		_ZN40_INTERNAL_395088b0_4_k_cu_3ee8adb2_284404cute1_E,(_ZN40_INTERNAL_395088b0_4_k_cu_3ee8adb2_284404cuda3std3__45__cpo6cbeginE - _ZN40_INTERNAL_395088b0_4_k_cu_3ee8adb2_284404cute1_E)
_ZN40_INTERNAL_395088b0_4_k_cu_3ee8adb2_284404cute1_E:
	.zero		1
	.type		_ZN40_INTERNAL_395088b0_4_k_cu_3ee8adb2_284404cuda3std3__45__cpo6cbeginE,@object
	.size		_ZN40_INTERNAL_395088b0_4_k_cu_3ee8adb2_284404cuda3std3__45__cpo6cbeginE,(_ZN40_INTERNAL_395088b0_4_k_cu_3ee8adb2_284404cuda3std3__48in_placeE - _ZN40_INTERNAL_395088b0_4_k_cu_3ee8adb2_284404cuda3std3__45__cpo6cbeginE)
_ZN40_INTERNAL_395088b0_4_k_cu_3ee8adb2_284404cuda3std3__45__cpo6cbeginE:
	.zero		1
	.type		_ZN40_INTERNAL_395088b0_4_k_cu_3ee8adb2_284404cuda3std3__48in_placeE,@object
	.size		_ZN40_INTERNAL_395088b0_4_k_cu_3ee8adb2_284404cuda3std3__48in_placeE,(_ZN40_INTERNAL_395088b0_4_k_cu_3ee8adb2_284404cuda3std6ranges3__45__cpo9iter_moveE - _ZN40_INTERNAL_395088b0_4_k_cu_3ee8adb2_284404cuda3std3__48in_placeE)
_ZN40_INTERNAL_395088b0_4_k_cu_3ee8adb2_284404cuda3std3__48in_placeE:
	.zero		1
	.type		_ZN40_INTERNAL_395088b0_4_k_cu_3ee8adb2_284404cuda3std6ranges3__45__cpo9iter_moveE,@object
	.size		_ZN40_INTERNAL_395088b0_4_k_cu_3ee8adb2_284404cuda3std6ranges3__45__cpo9iter_moveE,(_ZN40_INTERNAL_395088b0_4_k_cu_3ee8adb2_284404cuda3std3__45__cpo5beginE - _ZN40_INTERNAL_395088b0_4_k_cu_3ee8adb2_284404cuda3std6ranges3__45__cpo9iter_moveE)
_ZN40_INTERNAL_395088b0_4_k_cu_3ee8adb2_284404cuda3std6ranges3__45__cpo9iter_moveE:
	.zero		1
	.type		_ZN40_INTERNAL_395088b0_4_k_cu_3ee8adb2_284404cuda3std3__45__cpo5beginE,@object
	.size		_ZN40_INTERNAL_395088b0_4_k_cu_3ee8adb2_284404cuda3std3__45__cpo5beginE,(_ZN40_INTERNAL_395088b0_4_k_cu_3ee8adb2_284404cuda3std3__442_GLOBAL__N__395088b0_4_k_cu_3ee8adb2_284406ignoreE - _ZN40_INTERNAL_395088b0_4_k_cu_3ee8adb2_284404cuda3std3__45__cpo5beginE)
_ZN40_INTERNAL_395088b0_4_k_cu_3ee8adb2_284404cuda3std3__45__cpo5beginE:
	.zero		1
	.type		_ZN40_INTERNAL_395088b0_4_k_cu_3ee8adb2_284404cuda3std3__442_GLOBAL__N__395088b0_4_k_cu_3ee8adb2_284406ignoreE,@object
	.size		_ZN40_INTERNAL_395088b0_4_k_cu_3ee8adb2_284404cuda3std3__442_GLOBAL__N__395088b0_4_k_cu_3ee8adb2_284406ignoreE,(_ZN40_INTERNAL_395088b0_4_k_cu_3ee8adb2_284404cute7productE - _ZN40_INTERNAL_395088b0_4_k_cu_3ee8adb2_284404cuda3std3__442_GLOBAL__N__395088b0_4_k_cu_3ee8adb2_284406ignoreE)
_ZN40_INTERNAL_395088b0_4_k_cu_3ee8adb2_284404cuda3std3__442_GLOBAL__N__395088b0_4_k_cu_3ee8adb2_284406ignoreE:
	.zero		1
	.type		_ZN40_INTERNAL_395088b0_4_k_cu_3ee8adb2_284404cute7productE,@object
	.size		_ZN40_INTERNAL_395088b0_4_k_cu_3ee8adb2_284404cute7productE,(_ZN40_INTERNAL_395088b0_4_k_cu_3ee8adb2_284404cuda3std3__45__cpo3endE - _ZN40_INTERNAL_395088b0_4_k_cu_3ee8adb2_284404cute7productE)
_ZN40_INTERNAL_395088b0_4_k_cu_3ee8adb2_284404cute7productE:
	.zero		1
	.type		_ZN40_INTERNAL_395088b0_4_k_cu_3ee8adb2_284404cuda3std3__45__cpo3endE,@object
	.size		_ZN40_INTERNAL_395088b0_4_k_cu_3ee8adb2_284404cuda3std3__45__cpo3endE,(_ZN40_INTERNAL_395088b0_4_k_cu_3ee8adb2_284404cuda3std3__419piecewise_constructE - _ZN40_INTERNAL_395088b0_4_k_cu_3ee8adb2_284404cuda3std3__45__cpo3endE)
_ZN40_INTERNAL_395088b0_4_k_cu_3ee8adb2_284404cuda3std3__45__cpo3endE:
	.zero		1
	.type		_ZN40_INTERNAL_395088b0_4_k_cu_3ee8adb2_284404cuda3std3__419piecewise_constructE,@object
	.size		_ZN40_INTERNAL_395088b0_4_k_cu_3ee8adb2_284404cuda3std3__419piecewise_constructE,(_ZN40_INTERNAL_395088b0_4_k_cu_3ee8adb2_284404cuda3std3__45__cpo4cendE - _ZN40_INTERNAL_395088b0_4_k_cu_3ee8adb2_284404cuda3std3__419piecewise_constructE)
_ZN40_INTERNAL_395088b0_4_k_cu_3ee8adb2_284404cuda3std3__419piecewise_constructE:
	.zero		1
	.type		_ZN40_INTERNAL_395088b0_4_k_cu_3ee8adb2_284404cuda3std3__45__cpo4cendE,@object
	.size		_ZN40_INTERNAL_395088b0_4_k_cu_3ee8adb2_284404cuda3std3__45__cpo4cendE,(_ZN40_INTERNAL_395088b0_4_k_cu_3ee8adb2_284404cuda3std6ranges3__45__cpo4swapE - _ZN40_INTERNAL_395088b0_4_k_cu_3ee8adb2_284404cuda3std3__45__cpo4cendE)
_ZN40_INTERNAL_395088b0_4_k_cu_3ee8adb2_284404cuda3std3__45__cpo4cendE:
	.zero		1
	.type		_ZN40_INTERNAL_395088b0_4_k_cu_3ee8adb2_284404cuda3std6ranges3__45__cpo4swapE,@object
	.size		_ZN40_INTERNAL_395088b0_4_k_cu_3ee8adb2_284404cuda3std6ranges3__45__cpo4swapE,(.L_8 - _ZN40_INTERNAL_395088b0_4_k_cu_3ee8adb2_284404cuda3std6ranges3__45__cpo4swapE)
_ZN40_INTERNAL_395088b0_4_k_cu_3ee8adb2_284404cuda3std6ranges3__45__cpo4swapE:
	.zero		1
.L_8:


//--------------------- .nv.constant0._ZN7cutlass13device_kernelINS_4gemm6kernel13GemmUniversalIN4cute5tupleIJiiiiEEENS1_10collective13CollectiveMmaINS1_34MainloopSm90TmaGmmaWarpSpecializedILi7ENS5_IJNS4_1CILi4EEESB_NSA_ILi1EEEEEENS1_35KernelTmaWarpSpecializedCooperativeEEENS5_IJNSA_ILi128EEESG_NSA_ILi64EEEEEENS_6half_tENS5_IJlSC_lEEESJ_NS5_IJSC_llEEENS4_8TiledMMAINS4_8MMA_AtomIJNS4_4SM904GMMA26MMA_64x128x16_F32F16F16_SSILNSP_5MajorE0ELSR_1ELNSP_7ScaleInE1ELSS_1EEEEEENS4_6LayoutINS5_IJNSA_ILi2EEESC_SC_EEENS5_IJSC_NSA_ILi0EEESY_EEEEENS5_IJNS4_10UnderscoreES11_S11_EEEEENS4_23SM90_TMA_LOAD_MULTICASTENS4_14ComposedLayoutINS4_7SwizzleILi3ELi4ELi3EEENS4_18smem_ptr_flag_bitsILi16EEENSV_INS5_IJNSA_ILi8EEESH_EEENS5_IJSH_SC_EEEEEEEvNS4_8identityES14_NS15_IS17_S19_NSV_INS5_IJSH_S1A_EEENS5_IJSC_SH_EEEEEEEvS1F_EENS_8epilogue10collective6detail29Sm90TmaWarpSpecializedAdapterINS1M_15DefaultEpilogueISJ_SK_SK_NS1L_6thread17LinearCombinationISJ_Li1EffLNS1Q_9ScaleType4KindE0ELNS_15FloatRoundStyleE2ESJ_EENS1_15EpilogueDefaultEEEEEvvEEEEvNT_6ParamsE --------------------------
	.section	.nv.constant0._ZN7cutlass13device_kernelINS_4gemm6kernel13GemmUniversalIN4cute5tupleIJiiiiEEENS1_10collective13CollectiveMmaINS1_34MainloopSm90TmaGmmaWarpSpecializedILi7ENS5_IJNS4_1CILi4EEESB_NSA_ILi1EEEEEENS1_35KernelTmaWarpSpecializedCooperativeEEENS5_IJNSA_ILi128EEESG_NSA_ILi64EEEEEENS_6half_tENS5_IJlSC_lEEESJ_NS5_IJSC_llEEENS4_8TiledMMAINS4_8MMA_AtomIJNS4_4SM904GMMA26MMA_64x128x16_F32F16F16_SSILNSP_5MajorE0ELSR_1ELNSP_7ScaleInE1ELSS_1EEEEEENS4_6LayoutINS5_IJNSA_ILi2EEESC_SC_EEENS5_IJSC_NSA_ILi0EEESY_EEEEENS5_IJNS4_10UnderscoreES11_S11_EEEEENS4_23SM90_TMA_LOAD_MULTICASTENS4_14ComposedLayoutINS4_7SwizzleILi3ELi4ELi3EEENS4_18smem_ptr_flag_bitsILi16EEENSV_INS5_IJNSA_ILi8EEESH_EEENS5_IJSH_SC_EEEEEEEvNS4_8identityES14_NS15_IS17_S19_NSV_INS5_IJSH_S1A_EEENS5_IJSC_SH_EEEEEEEvS1F_EENS_8epilogue10collective6detail29Sm90TmaWarpSpecializedAdapterINS1M_15DefaultEpilogueISJ_SK_SK_NS1L_6thread17LinearCombinationISJ_Li1EffLNS1Q_9ScaleType4KindE0ELNS_15FloatRoundStyleE2ESJ_EENS1_15EpilogueDefaultEEEEEvvEEEEvNT_6ParamsE,"a",@progbits
	.sectionflags	@""
	.align	4
.nv.constant0._ZN7cutlass13device_kernelINS_4gemm6kernel13GemmUniversalIN4cute5tupleIJiiiiEEENS1_10collective13CollectiveMmaINS1_34MainloopSm90TmaGmmaWarpSpecializedILi7ENS5_IJNS4_1CILi4EEESB_NSA_ILi1EEEEEENS1_35KernelTmaWarpSpecializedCooperativeEEENS5_IJNSA_ILi128EEESG_NSA_ILi64EEEEEENS_6half_tENS5_IJlSC_lEEESJ_NS5_IJSC_llEEENS4_8TiledMMAINS4_8MMA_AtomIJNS4_4SM904GMMA26MMA_64x128x16_F32F16F16_SSILNSP_5MajorE0ELSR_1ELNSP_7ScaleInE1ELSS_1EEEEEENS4_6LayoutINS5_IJNSA_ILi2EEESC_SC_EEENS5_IJSC_NSA_ILi0EEESY_EEEEENS5_IJNS4_10UnderscoreES11_S11_EEEEENS4_23SM90_TMA_LOAD_MULTICASTENS4_14ComposedLayoutINS4_7SwizzleILi3ELi4ELi3EEENS4_18smem_ptr_flag_bitsILi16EEENSV_INS5_IJNSA_ILi8EEESH_EEENS5_IJSH_SC_EEEEEEEvNS4_8identityES14_NS15_IS17_S19_NSV_INS5_IJSH_S1A_EEENS5_IJSC_SH_EEEEEEEvS1F_EENS_8epilogue10collective6detail29Sm90TmaWarpSpecializedAdapterINS1M_15DefaultEpilogueISJ_SK_SK_NS1L_6thread17LinearCombinationISJ_Li1EffLNS1Q_9ScaleType4KindE0ELNS_15FloatRoundStyleE2ESJ_EENS1_15EpilogueDefaultEEEEEvvEEEEvNT_6ParamsE:
	.zero		1664


//--------------------- SYMBOLS --------------------------

	.type		.nv.reservedSmem.offset0,@object
	.size		.nv.reservedSmem.offset0,0x4
	.type		__assertfail,@function
